// auto-generated by cutlass_sweep.gemm — config: {"arch": "sm_90", "cluster_m": 1, "cluster_n": 1, "dtype": "fp16", "stages": 3, "tile_k": 64, "tile_m": 256, "tile_n": 256}
#include "cutlass/cutlass.h"
#include "cutlass/gemm/collective/collective_builder.hpp"
#include "cutlass/gemm/device/gemm_universal_adapter.h"
#include "cutlass/gemm/kernel/gemm_universal.hpp"
#include "cutlass/epilogue/collective/collective_builder.hpp"

using ElemA = cutlass::half_t;
using ElemB = cutlass::half_t;
using ElemCD = cutlass::half_t;
using Acc  = float;
using TileShape    = cute::Shape<cute::_256, cute::_256, cute::_64>;
using ClusterShape = cute::Shape<cute::_1, cute::_1, cute::_1>;

using CollectiveEpilogue = typename cutlass::epilogue::collective::CollectiveBuilder<
    cutlass::arch::Sm90, cutlass::arch::OpClassTensorOp,
    TileShape, ClusterShape,
    cutlass::epilogue::collective::EpilogueTileAuto,
    Acc, Acc,
    ElemCD, cutlass::layout::RowMajor, 128 / cutlass::sizeof_bits<ElemCD>::value,
    ElemCD, cutlass::layout::RowMajor, 128 / cutlass::sizeof_bits<ElemCD>::value,
    cutlass::epilogue::collective::EpilogueScheduleAuto
  >::CollectiveOp;

using CollectiveMainloop = typename cutlass::gemm::collective::CollectiveBuilder<
    cutlass::arch::Sm90, cutlass::arch::OpClassTensorOp,
    ElemA, cutlass::layout::RowMajor, 128 / cutlass::sizeof_bits<ElemA>::value,
    ElemB, cutlass::layout::ColumnMajor, 128 / cutlass::sizeof_bits<ElemB>::value,
    Acc,
    TileShape, ClusterShape,
    cutlass::gemm::collective::StageCount<3>,
    cutlass::gemm::collective::KernelScheduleAuto
  >::CollectiveOp;

using GemmKernel = cutlass::gemm::kernel::GemmUniversal<
    cute::Shape<int,int,int,int>,
    CollectiveMainloop,
    CollectiveEpilogue
>;
using Gemm = cutlass::gemm::device::GemmUniversalAdapter<GemmKernel>;

// Force the device kernel symbol into the cubin without needing a host main.
auto* _anchor = &cutlass::device_kernel<GemmKernel>;


// ===== COMPILED SASS (sm_90a) =====

	.target	sm_90a

	.elftype	@"ET_EXEC"


//--------------------- .note.nv.tkinfo           --------------------------
	.section	.note.nv.tkinfo,"",@"SHT_NOTE"
	.sectionflags	@"SHF_NOTE_NV_TKINFO"
	.tkinfo
        /*0018*/ 	.word	0x00000002
        /*0030*/ 	.string	""
        /*0030*/ 	.string	"ptxas"
        /*0030*/ 	.string	"Cuda compilation tools, release 13.0, V13.0.88"
        /*0030*/ 	.string	"Build cuda_13.0.r13.0/compiler.36424714_0"
        /*0030*/ 	.string	"-arch sm_90a -m 64 "



//--------------------- .note.nv.cuinfo           --------------------------
	.section	.note.nv.cuinfo,"",@"SHT_NOTE"
	.sectionflags	@"SHF_NOTE_NV_CUINFO"
        /*0018*/ 	.short	0x0002
        /*001a*/ 	.short	0x005a
        /*001c*/ 	.short	0x0082
	.zero		2


//--------------------- .nv.info                  --------------------------
	.section	.nv.info,"",@"SHT_CUDA_INFO"
	.align	4


	//----- nvinfo : EIATTR_REGCOUNT
	.align		4
        /*0000*/ 	.byte	0x04, 0x2f
        /*0002*/ 	.short	(.L_15 - .L_14)
	.align		4
.L_14:
        /*0004*/ 	.word	index@(_ZN7cutlass13device_kernelINS_4gemm6kernel13GemmUniversalIN4cute5tupleIJiiiiEEENS1_10collective13CollectiveMmaINS1_34MainloopSm90TmaGmmaWarpSpecializedILi3ENS5_IJNS4_1CILi1EEESB_SB_EEENS1_35KernelTmaWarpSpecializedCooperativeEEENS5_IJNSA_ILi256EEESF_NSA_ILi64EEEEEENS_6half_tENS5_IJlSB_lEEESI_SJ_NS4_8TiledMMAINS4_8MMA_AtomIJNS4_4SM904GMMA26MMA_64x256x16_F32F16F16_SSILNSN_5MajorE0ELSP_0ELNSN_7ScaleInE1ELSQ_1EEEEEENS4_6LayoutINS5_IJNSA_ILi2EEESB_SB_EEENS5_IJSB_NSA_ILi0EEESW_EEEEENS5_IJNS4_10UnderscoreESZ_SZ_EEEEENS4_13SM90_TMA_LOADENS4_14ComposedLayoutINS4_7SwizzleILi3ELi4ELi3EEENS4_18smem_ptr_flag_bitsILi16EEENST_INS5_IJNSA_ILi8EEESG_EEENS5_IJSG_SB_EEEEEEEvNS4_8identityES12_S1C_vS1D_EENS_8epilogue10collective6detail29Sm90TmaWarpSpecializedAdapterINS1G_15DefaultEpilogueISI_SJ_SJ_NS1F_6thread17LinearCombinationISI_Li1EffLNS1K_9ScaleType4KindE0ELNS_15FloatRoundStyleE2ESI_EENS1_15EpilogueDefaultEEEEEvvEEEEvNT_6ParamsE)
        /*0008*/ 	.word	0x000000a8


	//----- nvinfo : EIATTR_FRAME_SIZE
	.align		4
.L_15:
        /*000c*/ 	.byte	0x04, 0x11
        /*000e*/ 	.short	(.L_17 - .L_16)
	.align		4
.L_16:
        /*0010*/ 	.word	index@(_ZN7cutlass13device_kernelINS_4gemm6kernel13GemmUniversalIN4cute5tupleIJiiiiEEENS1_10collective13CollectiveMmaINS1_34MainloopSm90TmaGmmaWarpSpecializedILi3ENS5_IJNS4_1CILi1EEESB_SB_EEENS1_35KernelTmaWarpSpecializedCooperativeEEENS5_IJNSA_ILi256EEESF_NSA_ILi64EEEEEENS_6half_tENS5_IJlSB_lEEESI_SJ_NS4_8TiledMMAINS4_8MMA_AtomIJNS4_4SM904GMMA26MMA_64x256x16_F32F16F16_SSILNSN_5MajorE0ELSP_0ELNSN_7ScaleInE1ELSQ_1EEEEEENS4_6LayoutINS5_IJNSA_ILi2EEESB_SB_EEENS5_IJSB_NSA_ILi0EEESW_EEEEENS5_IJNS4_10UnderscoreESZ_SZ_EEEEENS4_13SM90_TMA_LOADENS4_14ComposedLayoutINS4_7SwizzleILi3ELi4ELi3EEENS4_18smem_ptr_flag_bitsILi16EEENST_INS5_IJNSA_ILi8EEESG_EEENS5_IJSG_SB_EEEEEEEvNS4_8identityES12_S1C_vS1D_EENS_8epilogue10collective6detail29Sm90TmaWarpSpecializedAdapterINS1G_15DefaultEpilogueISI_SJ_SJ_NS1F_6thread17LinearCombinationISI_Li1EffLNS1K_9ScaleType4KindE0ELNS_15FloatRoundStyleE2ESI_EENS1_15EpilogueDefaultEEEEEvvEEEEvNT_6ParamsE)
        /*0014*/ 	.word	0x00000788


	//----- nvinfo : EIATTR_MIN_STACK_SIZE
	.align		4
.L_17:
        /*0018*/ 	.byte	0x04, 0x12
        /*001a*/ 	.short	(.L_19 - .L_18)
	.align		4
.L_18:
        /*001c*/ 	.word	index@(_ZN7cutlass13device_kernelINS_4gemm6kernel13GemmUniversalIN4cute5tupleIJiiiiEEENS1_10collective13CollectiveMmaINS1_34MainloopSm90TmaGmmaWarpSpecializedILi3ENS5_IJNS4_1CILi1EEESB_SB_EEENS1_35KernelTmaWarpSpecializedCooperativeEEENS5_IJNSA_ILi256EEESF_NSA_ILi64EEEEEENS_6half_tENS5_IJlSB_lEEESI_SJ_NS4_8TiledMMAINS4_8MMA_AtomIJNS4_4SM904GMMA26MMA_64x256x16_F32F16F16_SSILNSN_5MajorE0ELSP_0ELNSN_7ScaleInE1ELSQ_1EEEEEENS4_6LayoutINS5_IJNSA_ILi2EEESB_SB_EEENS5_IJSB_NSA_ILi0EEESW_EEEEENS5_IJNS4_10UnderscoreESZ_SZ_EEEEENS4_13SM90_TMA_LOADENS4_14ComposedLayoutINS4_7SwizzleILi3ELi4ELi3EEENS4_18smem_ptr_flag_bitsILi16EEENST_INS5_IJNSA_ILi8EEESG_EEENS5_IJSG_SB_EEEEEEEvNS4_8identityES12_S1C_vS1D_EENS_8epilogue10collective6detail29Sm90TmaWarpSpecializedAdapterINS1G_15DefaultEpilogueISI_SJ_SJ_NS1F_6thread17LinearCombinationISI_Li1EffLNS1K_9ScaleType4KindE0ELNS_15FloatRoundStyleE2ESI_EENS1_15EpilogueDefaultEEEEEvvEEEEvNT_6ParamsE)
        /*0020*/ 	.word	0x00000788
.L_19:


//--------------------- .nv.compat                --------------------------
	.section	.nv.compat,"",@"SHT_CUDA_COMPAT_INFO"
	.align	4
        /*0000*/ 	.byte	0x02, 0x09, 0x01, 0x00, 0x02, 0x02, 0x04, 0x00, 0x02, 0x05, 0x05, 0x00, 0x03, 0x07, 0x01, 0x01
        /*0010*/ 	.byte	0x02, 0x03, 0x01, 0x00, 0x02, 0x06, 0x01, 0x00, 0x04, 0x0b, 0x08, 0x00, 0x00, 0x00, 0x00, 0x00
        /*0020*/ 	.byte	0x00, 0x00, 0x00, 0x00


//--------------------- .nv.info._ZN7cutlass13device_kernelINS_4gemm6kernel13GemmUniversalIN4cute5tupleIJiiiiEEENS1_10collective13CollectiveMmaINS1_34MainloopSm90TmaGmmaWarpSpecializedILi3ENS5_IJNS4_1CILi1EEESB_SB_EEENS1_35KernelTmaWarpSpecializedCooperativeEEENS5_IJNSA_ILi256EEESF_NSA_ILi64EEEEEENS_6half_tENS5_IJlSB_lEEESI_SJ_NS4_8TiledMMAINS4_8MMA_AtomIJNS4_4SM904GMMA26MMA_64x256x16_F32F16F16_SSILNSN_5MajorE0ELSP_0ELNSN_7ScaleInE1ELSQ_1EEEEEENS4_6LayoutINS5_IJNSA_ILi2EEESB_SB_EEENS5_IJSB_NSA_ILi0EEESW_EEEEENS5_IJNS4_10UnderscoreESZ_SZ_EEEEENS4_13SM90_TMA_LOADENS4_14ComposedLayoutINS4_7SwizzleILi3ELi4ELi3EEENS4_18smem_ptr_flag_bitsILi16EEENST_INS5_IJNSA_ILi8EEESG_EEENS5_IJSG_SB_EEEEEEEvNS4_8identityES12_S1C_vS1D_EENS_8epilogue10collective6detail29Sm90TmaWarpSpecializedAdapterINS1G_15DefaultEpilogueISI_SJ_SJ_NS1F_6thread17LinearCombinationISI_Li1EffLNS1K_9ScaleType4KindE0ELNS_15FloatRoundStyleE2ESI_EENS1_15EpilogueDefaultEEEEEvvEEEEvNT_6ParamsE --------------------------
	.section	.nv.info._ZN7cutlass13device_kernelINS_4gemm6kernel13GemmUniversalIN4cute5tupleIJiiiiEEENS1_10collective13CollectiveMmaINS1_34MainloopSm90TmaGmmaWarpSpecializedILi3ENS5_IJNS4_1CILi1EEESB_SB_EEENS1_35KernelTmaWarpSpecializedCooperativeEEENS5_IJNSA_ILi256EEESF_NSA_ILi64EEEEEENS_6half_tENS5_IJlSB_lEEESI_SJ_NS4_8TiledMMAINS4_8MMA_AtomIJNS4_4SM904GMMA26MMA_64x256x16_F32F16F16_SSILNSN_5MajorE0ELSP_0ELNSN_7ScaleInE1ELSQ_1EEEEEENS4_6LayoutINS5_IJNSA_ILi2EEESB_SB_EEENS5_IJSB_NSA_ILi0EEESW_EEEEENS5_IJNS4_10UnderscoreESZ_SZ_EEEEENS4_13SM90_TMA_LOADENS4_14ComposedLayoutINS4_7SwizzleILi3ELi4ELi3EEENS4_18smem_ptr_flag_bitsILi16EEENST_INS5_IJNSA_ILi8EEESG_EEENS5_IJSG_SB_EEEEEEEvNS4_8identityES12_S1C_vS1D_EENS_8epilogue10collective6detail29Sm90TmaWarpSpecializedAdapterINS1G_15DefaultEpilogueISI_SJ_SJ_NS1F_6thread17LinearCombinationISI_Li1EffLNS1K_9ScaleType4KindE0ELNS_15FloatRoundStyleE2ESI_EENS1_15EpilogueDefaultEEEEEvvEEEEvNT_6ParamsE,"",@"SHT_CUDA_INFO"
	.sectionflags	@""
	.align	4


	//----- nvinfo : EIATTR_CUDA_API_VERSION
	.align		4
        /*0000*/ 	.byte	0x04, 0x37
        /*0002*/ 	.short	(.L_21 - .L_20)
.L_20:
        /*0004*/ 	.word	0x00000082


	//----- nvinfo : EIATTR_KPARAM_INFO
	.align		4
.L_21:
        /*0008*/ 	.byte	0x04, 0x17
        /*000a*/ 	.short	(.L_23 - .L_22)
.L_22:
        /*000c*/ 	.word	0x00000000
        /*0010*/ 	.short	0x0000
        /*0012*/ 	.short	0x0070
        /*0014*/ 	.byte	0x00, 0xf0, 0x01, 0x10


	//----- nvinfo : EIATTR_SPARSE_MMA_MASK
	.align		4
.L_23:
        /*0018*/ 	.byte	0x03, 0x50
        /*001a*/ 	.short	0x0000


	//----- nvinfo : EIATTR_MAXREG_COUNT
	.align		4
        /*001c*/ 	.byte	0x03, 0x1b
        /*001e*/ 	.short	0x00a8


	//----- nvinfo : EIATTR_NUM_BARRIERS
	.align		4
        /*0020*/ 	.byte	0x02, 0x4c
        /*0022*/ 	.byte	0x01
	.zero		1


	//----- nvinfo : EIATTR_EXTERNS
	.align		4
        /*0024*/ 	.byte	0x04, 0x0f
        /*0026*/ 	.short	(.L_25 - .L_24)


	//   ....[0]....
	.align		4
.L_24:
        /*0028*/ 	.word	index@(__assertfail)


	//----- nvinfo : EIATTR_ANNOTATIONS
	.align		4
.L_25:
        /*002c*/ 	.byte	0x04, 0x55
        /*002e*/ 	.short	(.L_27 - .L_26)


	//   ....[0]....
.L_26:
        /*0030*/ 	.word	0x00000001
        /*0034*/ 	.byte	0x70, 0x06, 0x00, 0x00, 0x01, 0x00, 0x00, 0x00, 0x90, 0x06, 0x00, 0x00, 0x01, 0x00, 0x00, 0x00
        /* <DEDUP_REMOVED lines=713> */
        /*2cd4*/ 	.byte	0xc0, 0xad, 0x01, 0x00, 0x01, 0x00, 0x00, 0x00, 0xe0, 0xad, 0x01, 0x00


	//----- nvinfo : EIATTR_MERCURY_ISA_VERSION
	.align		4
.L_27:
        /*2ce0*/ 	.byte	0x03, 0x5f
        /*2ce2*/ 	.short	0x0101


	//----- nvinfo : EIATTR_INT_WARP_WIDE_INSTR_OFFSETS
	.align		4
        /*2ce4*/ 	.byte	0x04, 0x31
        /*2ce6*/ 	.short	(.L_29 - .L_28)


	//   ....[0]....
.L_28:
        /*2ce8*/ 	.word	0x000004e0


	//   ....[1]....
        /*2cec*/ 	.word	0x000004f0


	//   ....[2]....
        /*2cf0*/ 	.word	0x00000580


	//----- nvinfo : EIATTR_COOP_GROUP_MASK_REGIDS
	.align		4
.L_29:
        /*2cf4*/ 	.byte	0x04, 0x29
        /*2cf6*/ 	.short	(.L_31 - .L_30)


	//   ....[0]....
.L_30:
        /*2cf8*/ 	.word	0xffffffff


	//   ....[1]....
        /*2cfc*/ 	.word	0xffffffff


	//   ....[2]....
        /*2d00*/ 	.word	0xffffffff


	//   ....[3]....
        /*2d04*/ 	.word	0xffffffff


	//   ....[4]....
        /*2d08*/ 	.word	0xffffffff


	//----- nvinfo : EIATTR_COOP_GROUP_INSTR_OFFSETS
	.align		4
.L_31:
        /*2d0c*/ 	.byte	0x04, 0x28
        /*2d0e*/ 	.short	(.L_33 - .L_32)


	//   ....[0]....
.L_32:
        /*2d10*/ 	.word	0x00000070


	//   ....[1]....
        /*2d14*/ 	.word	0x00000080


	//   ....[2]....
        /*2d18*/ 	.word	0x000001a0


	//   ....[3]....
        /*2d1c*/ 	.word	0x00000390


	//   ....[4]....
        /*2d20*/ 	.word	0x00001150


	//----- nvinfo : EIATTR_REG_RECONFIG
	.align		4
.L_33:
        /*2d24*/ 	.byte	0x01, 0x54
	.zero		2


	//----- nvinfo : EIATTR_SYSCALL_OFFSETS
	.align		4
        /*2d28*/ 	.byte	0x04, 0x46
        /*2d2a*/ 	.short	(.L_35 - .L_34)


	//   ....[0]....
.L_34:
        /*2d2c*/ 	.word	0x00001300


	//----- nvinfo : EIATTR_MBARRIER_INSTR_OFFSETS
	.align		4
.L_35:
        /*2d30*/ 	.byte	0x04, 0x39
        /*2d32*/ 	.short	(.L_37 - .L_36)


	//   ....[0]....
.L_36:
        /*2d34*/ 	.word	0x00000320
        /*2d38*/ 	.word	0x000000ff
        /*2d3c*/ 	.word	0x00000000
        /*2d40*/ 	.short	0x0100
        /*2d42*/ 	.byte	0x08
	.zero		1


	//   ....[1]....
        /*2d44*/ 	.word	0x00000330
        /*2d48*/ 	.word	0x000000ff
        /*2d4c*/ 	.word	0x00000018
        /*2d50*/ 	.short	0x0100
        /*2d52*/ 	.byte	0x08
	.zero		1


	//   ....[2]....
        /*2d54*/ 	.word	0x00000340
        /*2d58*/ 	.word	0x000000ff
        /*2d5c*/ 	.word	0x00000008
        /*2d60*/ 	.short	0x0100
        /*2d62*/ 	.byte	0x08
	.zero		1


	//   ....[3]....
        /*2d64*/ 	.word	0x00000350
        /*2d68*/ 	.word	0x000000ff
        /*2d6c*/ 	.word	0x00000020
        /*2d70*/ 	.short	0x0100
        /*2d72*/ 	.byte	0x08
	.zero		1


	//   ....[4]....
        /*2d74*/ 	.word	0x00000360
        /*2d78*/ 	.word	0x000000ff
        /*2d7c*/ 	.word	0x00000010
        /*2d80*/ 	.short	0x0100
        /*2d82*/ 	.byte	0x08
	.zero		1


	//   ....[5]....
        /*2d84*/ 	.word	0x00000370
        /*2d88*/ 	.word	0x000000ff
        /*2d8c*/ 	.word	0x00000028
        /*2d90*/ 	.short	0x0100
        /*2d92*/ 	.byte	0x08
	.zero		1


	//   ....[6]....
        /*2d94*/ 	.word	0x00000600
        /*2d98*/ 	.word	0x000000ff
        /*2d9c*/ 	.word	0x00000040
        /*2da0*/ 	.short	0x0100
        /*2da2*/ 	.byte	0x10
	.zero		1


	//   ....[7]....
        /*2da4*/ 	.word	0x000006a0
        /*2da8*/ 	.word	0x000000ff
        /*2dac*/ 	.word	0x00000048
        /*2db0*/ 	.short	0x0100
        /*2db2*/ 	.byte	0x10
	.zero		1


	//   ....[8]....
        /*2db4*/ 	.word	0x000013a0
        /*2db8*/ 	.word	0x00000003
        /*2dbc*/ 	.word	0x00000000
        /*2dc0*/ 	.short	0x010a
        /*2dc2*/ 	.byte	0x3f
	.zero		1


	//   ....[9]....
        /*2dc4*/ 	.word	0x000013e0
        /*2dc8*/ 	.word	0x00000003
        /*2dcc*/ 	.word	0x00000000
        /*2dd0*/ 	.short	0x010a
        /*2dd2*/ 	.byte	0x3f
	.zero		1


	//   ....[10]....
        /*2dd4*/ 	.word	0x000049e0
        /*2dd8*/ 	.word	0x000000ff
        /*2ddc*/ 	.word	0x00000000
        /*2de0*/ 	.short	0x010a
        /*2de2*/ 	.byte	0x08
	.zero		1


	//   ....[11]....
        /*2de4*/ 	.word	0x00004a20
        /*2de8*/ 	.word	0x000000ff
        /*2dec*/ 	.word	0x00000000
        /*2df0*/ 	.short	0x010a
        /*2df2*/ 	.byte	0x08
	.zero		1


	//   ....[12]....
        /*2df4*/ 	.word	0x00008af0
        /*2df8*/ 	.word	0x000000ff
        /*2dfc*/ 	.word	0x00000000
        /*2e00*/ 	.short	0x0101
        /*2e02*/ 	.byte	0x0c
	.zero		1


	//   ....[13]....
        /*2e04*/ 	.word	0x00008d00
        /*2e08*/ 	.word	0x000000ff
        /*2e0c*/ 	.word	0x00000000
        /*2e10*/ 	.short	0x0101
        /*2e12*/ 	.byte	0x06
	.zero		1


	//   ....[14]....
        /*2e14*/ 	.word	0x0001a990
        /*2e18*/ 	.word	0x0000000a
        /*2e1c*/ 	.word	0x00000018
        /*2e20*/ 	.short	0x010a
        /*2e22*/ 	.byte	0x3f
	.zero		1


	//   ....[15]....
        /*2e24*/ 	.word	0x0001ace0
        /*2e28*/ 	.word	0x00000002
        /*2e2c*/ 	.word	0x00000048
        /*2e30*/ 	.short	0x0101
        /*2e32*/ 	.byte	0x3f
	.zero		1


	//   ....[16]....
        /*2e34*/ 	.word	0x0001b4e0
        /*2e38*/ 	.word	0x00000005
        /*2e3c*/ 	.word	0x00000000
        /*2e40*/ 	.short	0x010a
        /*2e42*/ 	.byte	0x3f
	.zero		1


	//   ....[17]....
        /*2e44*/ 	.word	0x0001b570
        /*2e48*/ 	.word	0x00000007
        /*2e4c*/ 	.word	0x00000000
        /*2e50*/ 	.short	0x010a
        /*2e52*/ 	.byte	0x3f
	.zero		1


	//   ....[18]....
        /*2e54*/ 	.word	0x0001b600
        /*2e58*/ 	.word	0x00000003
        /*2e5c*/ 	.word	0x00000000
        /*2e60*/ 	.short	0x010a
        /*2e62*/ 	.byte	0x3f
	.zero		1


	//   ....[19]....
        /*2e64*/ 	.word	0x0001b660
        /*2e68*/ 	.word	0x00000003
        /*2e6c*/ 	.word	0x00000000
        /*2e70*/ 	.short	0x010a
        /*2e72*/ 	.byte	0x3f
	.zero		1


	//   ....[20]....
        /*2e74*/ 	.word	0x0001b6c0
        /*2e78*/ 	.word	0x00000005
        /*2e7c*/ 	.word	0x00000000
        /*2e80*/ 	.short	0x010a
        /*2e82*/ 	.byte	0x3f
	.zero		1


	//   ....[21]....
        /*2e84*/ 	.word	0x0001b790
        /*2e88*/ 	.word	0x0000000a
        /*2e8c*/ 	.word	0x00000018
        /*2e90*/ 	.short	0x010a
        /*2e92*/ 	.byte	0x3f
	.zero		1


	//   ....[22]....
        /*2e94*/ 	.word	0x0001b860
        /*2e98*/ 	.word	0x00000005
        /*2e9c*/ 	.word	0x00000000
        /*2ea0*/ 	.short	0x010a
        /*2ea2*/ 	.byte	0x3f
	.zero		1


	//   ....[23]....
        /*2ea4*/ 	.word	0x0001b8b0
        /*2ea8*/ 	.word	0x00000007
        /*2eac*/ 	.word	0x00000000
        /*2eb0*/ 	.short	0x010a
        /*2eb2*/ 	.byte	0x3f
	.zero		1


	//----- nvinfo : EIATTR_NUM_MBARRIERS
	.align		4
.L_37:
        /*2eb4*/ 	.byte	0x03, 0x38
        /*2eb6*/ 	.short	0x0008


	//----- nvinfo : EIATTR_EXIT_INSTR_OFFSETS
	.align		4
        /*2eb8*/ 	.byte	0x04, 0x1c
        /*2eba*/ 	.short	(.L_39 - .L_38)


	//   ....[0]....
.L_38:
        /*2ebc*/ 	.word	0x00000700


	//   ....[1]....
        /*2ec0*/ 	.word	0x00001070


	//   ....[2]....
        /*2ec4*/ 	.word	0x00019f10


	//   ....[3]....
        /*2ec8*/ 	.word	0x0001a620


	//   ....[4]....
        /*2ecc*/ 	.word	0x0001b650


	//----- nvinfo : EIATTR_MAX_THREADS
	.align		4
.L_39:
        /*2ed0*/ 	.byte	0x04, 0x05
        /*2ed2*/ 	.short	(.L_41 - .L_40)
.L_40:
        /*2ed4*/ 	.word	0x00000180
        /*2ed8*/ 	.word	0x00000001
        /*2edc*/ 	.word	0x00000001


	//----- nvinfo : EIATTR_CRS_STACK_SIZE
	.align		4
.L_41:
        /*2ee0*/ 	.byte	0x04, 0x1e
        /*2ee2*/ 	.short	(.L_43 - .L_42)
.L_42:
        /*2ee4*/ 	.word	0x00000000


	//----- nvinfo : EIATTR_CBANK_PARAM_SIZE
	.align		4
.L_43:
        /*2ee8*/ 	.byte	0x03, 0x19
        /*2eea*/ 	.short	0x0470


	//----- nvinfo : EIATTR_PARAM_CBANK
	.align		4
        /*2eec*/ 	.byte	0x04, 0x0a
        /*2eee*/ 	.short	(.L_45 - .L_44)
	.align		4
.L_44:
        /*2ef0*/ 	.word	index@(.nv.constant0._ZN7cutlass13device_kernelINS_4gemm6kernel13GemmUniversalIN4cute5tupleIJiiiiEEENS1_10collective13CollectiveMmaINS1_34MainloopSm90TmaGmmaWarpSpecializedILi3ENS5_IJNS4_1CILi1EEESB_SB_EEENS1_35KernelTmaWarpSpecializedCooperativeEEENS5_IJNSA_ILi256EEESF_NSA_ILi64EEEEEENS_6half_tENS5_IJlSB_lEEESI_SJ_NS4_8TiledMMAINS4_8MMA_AtomIJNS4_4SM904GMMA26MMA_64x256x16_F32F16F16_SSILNSN_5MajorE0ELSP_0ELNSN_7ScaleInE1ELSQ_1EEEEEENS4_6LayoutINS5_IJNSA_ILi2EEESB_SB_EEENS5_IJSB_NSA_ILi0EEESW_EEEEENS5_IJNS4_10UnderscoreESZ_SZ_EEEEENS4_13SM90_TMA_LOADENS4_14ComposedLayoutINS4_7SwizzleILi3ELi4ELi3EEENS4_18smem_ptr_flag_bitsILi16EEENST_INS5_IJNSA_ILi8EEESG_EEENS5_IJSG_SB_EEEEEEEvNS4_8identityES12_S1C_vS1D_EENS_8epilogue10collective6detail29Sm90TmaWarpSpecializedAdapterINS1G_15DefaultEpilogueISI_SJ_SJ_NS1F_6thread17LinearCombinationISI_Li1EffLNS1K_9ScaleType4KindE0ELNS_15FloatRoundStyleE2ESI_EENS1_15EpilogueDefaultEEEEEvvEEEEvNT_6ParamsE)
        /*2ef4*/ 	.short	0x0210
        /*2ef6*/ 	.short	0x0470


	//----- nvinfo : EIATTR_SW_WAR
	.align		4
.L_45:
        /*2ef8*/ 	.byte	0x04, 0x36
        /*2efa*/ 	.short	(.L_47 - .L_46)
.L_46:
        /*2efc*/ 	.word	0x00000008
.L_47:


//--------------------- .nv.callgraph             --------------------------
	.section	.nv.callgraph,"",@"SHT_CUDA_CALLGRAPH"
	.align	4
	.sectionentsize	8
	.align		4
        /*0000*/ 	.word	0x00000000
	.align		4
        /*0004*/ 	.word	0xffffffff
	.align		4
        /*0008*/ 	.word	index@(_ZN7cutlass13device_kernelINS_4gemm6kernel13GemmUniversalIN4cute5tupleIJiiiiEEENS1_10collective13CollectiveMmaINS1_34MainloopSm90TmaGmmaWarpSpecializedILi3ENS5_IJNS4_1CILi1EEESB_SB_EEENS1_35KernelTmaWarpSpecializedCooperativeEEENS5_IJNSA_ILi256EEESF_NSA_ILi64EEEEEENS_6half_tENS5_IJlSB_lEEESI_SJ_NS4_8TiledMMAINS4_8MMA_AtomIJNS4_4SM904GMMA26MMA_64x256x16_F32F16F16_SSILNSN_5MajorE0ELSP_0ELNSN_7ScaleInE1ELSQ_1EEEEEENS4_6LayoutINS5_IJNSA_ILi2EEESB_SB_EEENS5_IJSB_NSA_ILi0EEESW_EEEEENS5_IJNS4_10UnderscoreESZ_SZ_EEEEENS4_13SM90_TMA_LOADENS4_14ComposedLayoutINS4_7SwizzleILi3ELi4ELi3EEENS4_18smem_ptr_flag_bitsILi16EEENST_INS5_IJNSA_ILi8EEESG_EEENS5_IJSG_SB_EEEEEEEvNS4_8identityES12_S1C_vS1D_EENS_8epilogue10collective6detail29Sm90TmaWarpSpecializedAdapterINS1G_15DefaultEpilogueISI_SJ_SJ_NS1F_6thread17LinearCombinationISI_Li1EffLNS1K_9ScaleType4KindE0ELNS_15FloatRoundStyleE2ESI_EENS1_15EpilogueDefaultEEEEEvvEEEEvNT_6ParamsE)
	.align		4
        /*000c*/ 	.word	index@(__assertfail)
	.align		4
        /*0010*/ 	.word	0x00000000
	.align		4
        /*0014*/ 	.word	0xfffffffe
	.align		4
        /*0018*/ 	.word	0x00000000
	.align		4
        /*001c*/ 	.word	0xfffffffd
	.align		4
        /*0020*/ 	.word	0x00000000
	.align		4
        /*0024*/ 	.word	0xfffffffc


//--------------------- .nv.constant4             --------------------------
	.section	.nv.constant4,"a",@progbits
	.align	8
	.align		8
.nv.constant4:
        /*0000*/ 	.dword	__assertfail
	.align		8
        /*0008*/ 	.dword	__unnamed_1
	.align		8
        /*0010*/ 	.dword	_ZN39_INTERNAL_9695583f_4_k_cu_b3e41103_28914cuda3std3__45__cpo5beginE
	.align		8
        /*0018*/ 	.dword	_ZN39_INTERNAL_9695583f_4_k_cu_b3e41103_28914cuda3std3__45__cpo3endE
	.align		8
        /*0020*/ 	.dword	_ZN39_INTERNAL_9695583f_4_k_cu_b3e41103_28914cuda3std3__45__cpo6cbeginE
	.align		8
        /*0028*/ 	.dword	_ZN39_INTERNAL_9695583f_4_k_cu_b3e41103_28914cuda3std3__45__cpo4cendE
	.align		8
        /*0030*/ 	.dword	_ZN39_INTERNAL_9695583f_4_k_cu_b3e41103_28914cuda3std3__441_GLOBAL__N__9695583f_4_k_cu_b3e41103_28916ignoreE
	.align		8
        /*0038*/ 	.dword	_ZN39_INTERNAL_9695583f_4_k_cu_b3e41103_28914cuda3std3__419piecewise_constructE
	.align		8
        /*0040*/ 	.dword	_ZN39_INTERNAL_9695583f_4_k_cu_b3e41103_28914cuda3std3__48in_placeE
	.align		8
        /*0048*/ 	.dword	_ZN39_INTERNAL_9695583f_4_k_cu_b3e41103_28914cuda3std6ranges3__45__cpo4swapE
	.align		8
        /*0050*/ 	.dword	_ZN39_INTERNAL_9695583f_4_k_cu_b3e41103_28914cuda3std6ranges3__45__cpo9iter_moveE
	.align		8
        /*0058*/ 	.dword	_ZN39_INTERNAL_9695583f_4_k_cu_b3e41103_28914cute7productE
	.align		8
        /*0060*/ 	.dword	_ZN39_INTERNAL_9695583f_4_k_cu_b3e41103_28914cute1_E
	.align		8
        /*0068*/ 	.dword	$str$22
	.align		8
        /*0070*/ 	.dword	$str$23


//--------------------- .text._ZN7cutlass13device_kernelINS_4gemm6kernel13GemmUniversalIN4cute5tupleIJiiiiEEENS1_10collective13CollectiveMmaINS1_34MainloopSm90TmaGmmaWarpSpecializedILi3ENS5_IJNS4_1CILi1EEESB_SB_EEENS1_35KernelTmaWarpSpecializedCooperativeEEENS5_IJNSA_ILi256EEESF_NSA_ILi64EEEEEENS_6half_tENS5_IJlSB_lEEESI_SJ_NS4_8TiledMMAINS4_8MMA_AtomIJNS4_4SM904GMMA26MMA_64x256x16_F32F16F16_SSILNSN_5MajorE0ELSP_0ELNSN_7ScaleInE1ELSQ_1EEEEEENS4_6LayoutINS5_IJNSA_ILi2EEESB_SB_EEENS5_IJSB_NSA_ILi0EEESW_EEEEENS5_IJNS4_10UnderscoreESZ_SZ_EEEEENS4_13SM90_TMA_LOADENS4_14ComposedLayoutINS4_7SwizzleILi3ELi4ELi3EEENS4_18smem_ptr_flag_bitsILi16EEENST_INS5_IJNSA_ILi8EEESG_EEENS5_IJSG_SB_EEEEEEEvNS4_8identityES12_S1C_vS1D_EENS_8epilogue10collective6detail29Sm90TmaWarpSpecializedAdapterINS1G_15DefaultEpilogueISI_SJ_SJ_NS1F_6thread17LinearCombinationISI_Li1EffLNS1K_9ScaleType4KindE0ELNS_15FloatRoundStyleE2ESI_EENS1_15EpilogueDefaultEEEEEvvEEEEvNT_6ParamsE --------------------------
	.section	.text._ZN7cutlass13device_kernelINS_4gemm6kernel13GemmUniversalIN4cute5tupleIJiiiiEEENS1_10collective13CollectiveMmaINS1_34MainloopSm90TmaGmmaWarpSpecializedILi3ENS5_IJNS4_1CILi1EEESB_SB_EEENS1_35KernelTmaWarpSpecializedCooperativeEEENS5_IJNSA_ILi256EEESF_NSA_ILi64EEEEEENS_6half_tENS5_IJlSB_lEEESI_SJ_NS4_8TiledMMAINS4_8MMA_AtomIJNS4_4SM904GMMA26MMA_64x256x16_F32F16F16_SSILNSN_5MajorE0ELSP_0ELNSN_7ScaleInE1ELSQ_1EEEEEENS4_6LayoutINS5_IJNSA_ILi2EEESB_SB_EEENS5_IJSB_NSA_ILi0EEESW_EEEEENS5_IJNS4_10UnderscoreESZ_SZ_EEEEENS4_13SM90_TMA_LOADENS4_14ComposedLayoutINS4_7SwizzleILi3ELi4ELi3EEENS4_18smem_ptr_flag_bitsILi16EEENST_INS5_IJNSA_ILi8EEESG_EEENS5_IJSG_SB_EEEEEEEvNS4_8identityES12_S1C_vS1D_EENS_8epilogue10collective6detail29Sm90TmaWarpSpecializedAdapterINS1G_15DefaultEpilogueISI_SJ_SJ_NS1F_6thread17LinearCombinationISI_Li1EffLNS1K_9ScaleType4KindE0ELNS_15FloatRoundStyleE2ESI_EENS1_15EpilogueDefaultEEEEEvvEEEEvNT_6ParamsE,"ax",@progbits
	.align	128
.text._ZN7cutlass13device_kernelINS_4gemm6kernel13GemmUniversalIN4cute5tupleIJiiiiEEENS1_10collective13CollectiveMmaINS1_34MainloopSm90TmaGmmaWarpSpecializedILi3ENS5_IJNS4_1CILi1EEESB_SB_EEENS1_35KernelTmaWarpSpecializedCooperativeEEENS5_IJNSA_ILi256EEESF_NSA_ILi64EEEEEENS_6half_tENS5_IJlSB_lEEESI_SJ_NS4_8TiledMMAINS4_8MMA_AtomIJNS4_4SM904GMMA26MMA_64x256x16_F32F16F16_SSILNSN_5MajorE0ELSP_0ELNSN_7ScaleInE1ELSQ_1EEEEEENS4_6LayoutINS5_IJNSA_ILi2EEESB_SB_EEENS5_IJSB_NSA_ILi0EEESW_EEEEENS5_IJNS4_10UnderscoreESZ_SZ_EEEEENS4_13SM90_TMA_LOADENS4_14ComposedLayoutINS4_7SwizzleILi3ELi4ELi3EEENS4_18smem_ptr_flag_bitsILi16EEENST_INS5_IJNSA_ILi8EEESG_EEENS5_IJSG_SB_EEEEEEEvNS4_8identityES12_S1C_vS1D_EENS_8epilogue10collective6detail29Sm90TmaWarpSpecializedAdapterINS1G_15DefaultEpilogueISI_SJ_SJ_NS1F_6thread17LinearCombinationISI_Li1EffLNS1K_9ScaleType4KindE0ELNS_15FloatRoundStyleE2ESI_EENS1_15EpilogueDefaultEEEEEvvEEEEvNT_6ParamsE:
        .type           _ZN7cutlass13device_kernelINS_4gemm6kernel13GemmUniversalIN4cute5tupleIJiiiiEEENS1_10collective13CollectiveMmaINS1_34MainloopSm90TmaGmmaWarpSpecializedILi3ENS5_IJNS4_1CILi1EEESB_SB_EEENS1_35KernelTmaWarpSpecializedCooperativeEEENS5_IJNSA_ILi256EEESF_NSA_ILi64EEEEEENS_6half_tENS5_IJlSB_lEEESI_SJ_NS4_8TiledMMAINS4_8MMA_AtomIJNS4_4SM904GMMA26MMA_64x256x16_F32F16F16_SSILNSN_5MajorE0ELSP_0ELNSN_7ScaleInE1ELSQ_1EEEEEENS4_6LayoutINS5_IJNSA_ILi2EEESB_SB_EEENS5_IJSB_NSA_ILi0EEESW_EEEEENS5_IJNS4_10UnderscoreESZ_SZ_EEEEENS4_13SM90_TMA_LOADENS4_14ComposedLayoutINS4_7SwizzleILi3ELi4ELi3EEENS4_18smem_ptr_flag_bitsILi16EEENST_INS5_IJNSA_ILi8EEESG_EEENS5_IJSG_SB_EEEEEEEvNS4_8identityES12_S1C_vS1D_EENS_8epilogue10collective6detail29Sm90TmaWarpSpecializedAdapterINS1G_15DefaultEpilogueISI_SJ_SJ_NS1F_6thread17LinearCombinationISI_Li1EffLNS1K_9ScaleType4KindE0ELNS_15FloatRoundStyleE2ESI_EENS1_15EpilogueDefaultEEEEEvvEEEEvNT_6ParamsE,@function
        .size           _ZN7cutlass13device_kernelINS_4gemm6kernel13GemmUniversalIN4cute5tupleIJiiiiEEENS1_10collective13CollectiveMmaINS1_34MainloopSm90TmaGmmaWarpSpecializedILi3ENS5_IJNS4_1CILi1EEESB_SB_EEENS1_35KernelTmaWarpSpecializedCooperativeEEENS5_IJNSA_ILi256EEESF_NSA_ILi64EEEEEENS_6half_tENS5_IJlSB_lEEESI_SJ_NS4_8TiledMMAINS4_8MMA_AtomIJNS4_4SM904GMMA26MMA_64x256x16_F32F16F16_SSILNSN_5MajorE0ELSP_0ELNSN_7ScaleInE1ELSQ_1EEEEEENS4_6LayoutINS5_IJNSA_ILi2EEESB_SB_EEENS5_IJSB_NSA_ILi0EEESW_EEEEENS5_IJNS4_10UnderscoreESZ_SZ_EEEEENS4_13SM90_TMA_LOADENS4_14ComposedLayoutINS4_7SwizzleILi3ELi4ELi3EEENS4_18smem_ptr_flag_bitsILi16EEENST_INS5_IJNSA_ILi8EEESG_EEENS5_IJSG_SB_EEEEEEEvNS4_8identityES12_S1C_vS1D_EENS_8epilogue10collective6detail29Sm90TmaWarpSpecializedAdapterINS1G_15DefaultEpilogueISI_SJ_SJ_NS1F_6thread17LinearCombinationISI_Li1EffLNS1K_9ScaleType4KindE0ELNS_15FloatRoundStyleE2ESI_EENS1_15EpilogueDefaultEEEEEvvEEEEvNT_6ParamsE,(.L_x_574 - _ZN7cutlass13device_kernelINS_4gemm6kernel13GemmUniversalIN4cute5tupleIJiiiiEEENS1_10collective13CollectiveMmaINS1_34MainloopSm90TmaGmmaWarpSpecializedILi3ENS5_IJNS4_1CILi1EEESB_SB_EEENS1_35KernelTmaWarpSpecializedCooperativeEEENS5_IJNSA_ILi256EEESF_NSA_ILi64EEEEEENS_6half_tENS5_IJlSB_lEEESI_SJ_NS4_8TiledMMAINS4_8MMA_AtomIJNS4_4SM904GMMA26MMA_64x256x16_F32F16F16_SSILNSN_5MajorE0ELSP_0ELNSN_7ScaleInE1ELSQ_1EEEEEENS4_6LayoutINS5_IJNSA_ILi2EEESB_SB_EEENS5_IJSB_NSA_ILi0EEESW_EEEEENS5_IJNS4_10UnderscoreESZ_SZ_EEEEENS4_13SM90_TMA_LOADENS4_14ComposedLayoutINS4_7SwizzleILi3ELi4ELi3EEENS4_18smem_ptr_flag_bitsILi16EEENST_INS5_IJNSA_ILi8EEESG_EEENS5_IJSG_SB_EEEEEEEvNS4_8identityES12_S1C_vS1D_EENS_8epilogue10collective6detail29Sm90TmaWarpSpecializedAdapterINS1G_15DefaultEpilogueISI_SJ_SJ_NS1F_6thread17LinearCombinationISI_Li1EffLNS1K_9ScaleType4KindE0ELNS_15FloatRoundStyleE2ESI_EENS1_15EpilogueDefaultEEEEEvvEEEEvNT_6ParamsE)
        .other          _ZN7cutlass13device_kernelINS_4gemm6kernel13GemmUniversalIN4cute5tupleIJiiiiEEENS1_10collective13CollectiveMmaINS1_34MainloopSm90TmaGmmaWarpSpecializedILi3ENS5_IJNS4_1CILi1EEESB_SB_EEENS1_35KernelTmaWarpSpecializedCooperativeEEENS5_IJNSA_ILi256EEESF_NSA_ILi64EEEEEENS_6half_tENS5_IJlSB_lEEESI_SJ_NS4_8TiledMMAINS4_8MMA_AtomIJNS4_4SM904GMMA26MMA_64x256x16_F32F16F16_SSILNSN_5MajorE0ELSP_0ELNSN_7ScaleInE1ELSQ_1EEEEEENS4_6LayoutINS5_IJNSA_ILi2EEESB_SB_EEENS5_IJSB_NSA_ILi0EEESW_EEEEENS5_IJNS4_10UnderscoreESZ_SZ_EEEEENS4_13SM90_TMA_LOADENS4_14ComposedLayoutINS4_7SwizzleILi3ELi4ELi3EEENS4_18smem_ptr_flag_bitsILi16EEENST_INS5_IJNSA_ILi8EEESG_EEENS5_IJSG_SB_EEEEEEEvNS4_8identityES12_S1C_vS1D_EENS_8epilogue10collective6detail29Sm90TmaWarpSpecializedAdapterINS1G_15DefaultEpilogueISI_SJ_SJ_NS1F_6thread17LinearCombinationISI_Li1EffLNS1K_9ScaleType4KindE0ELNS_15FloatRoundStyleE2ESI_EENS1_15EpilogueDefaultEEEEEvvEEEEvNT_6ParamsE,@"STO_CUDA_ENTRY STV_DEFAULT"
_ZN7cutlass13device_kernelINS_4gemm6kernel13GemmUniversalIN4cute5tupleIJiiiiEEENS1_10collective13CollectiveMmaINS1_34MainloopSm90TmaGmmaWarpSpecializedILi3ENS5_IJNS4_1CILi1EEESB_SB_EEENS1_35KernelTmaWarpSpecializedCooperativeEEENS5_IJNSA_ILi256EEESF_NSA_ILi64EEEEEENS_6half_tENS5_IJlSB_lEEESI_SJ_NS4_8TiledMMAINS4_8MMA_AtomIJNS4_4SM904GMMA26MMA_64x256x16_F32F16F16_SSILNSN_5MajorE0ELSP_0ELNSN_7ScaleInE1ELSQ_1EEEEEENS4_6LayoutINS5_IJNSA_ILi2EEESB_SB_EEENS5_IJSB_NSA_ILi0EEESW_EEEEENS5_IJNS4_10UnderscoreESZ_SZ_EEEEENS4_13SM90_TMA_LOADENS4_14ComposedLayoutINS4_7SwizzleILi3ELi4ELi3EEENS4_18smem_ptr_flag_bitsILi16EEENST_INS5_IJNSA_ILi8EEESG_EEENS5_IJSG_SB_EEEEEEEvNS4_8identityES12_S1C_vS1D_EENS_8epilogue10collective6detail29Sm90TmaWarpSpecializedAdapterINS1G_15DefaultEpilogueISI_SJ_SJ_NS1F_6thread17LinearCombinationISI_Li1EffLNS1K_9ScaleType4KindE0ELNS_15FloatRoundStyleE2ESI_EENS1_15EpilogueDefaultEEEEEvvEEEEvNT_6ParamsE:
[----:B------:R-:W0:Y:S02]  /*0000*/  LDC R1, c[0x0][0x28] ;  /* 0x00000a00ff017b82 */ /* 0x000e240000000800 */
[----:B0-----:R-:W-:Y:S01]  /*0010*/  VIADD R1, R1, 0xfffff878 ;  /* 0xfffff87801017836 */ /* 0x001fe20000000000 */
[----:B------:R-:W0:Y:S01]  /*0020*/  S2R R2, SR_TID.X ;  /* 0x0000000000027919 */ /* 0x000e220000002100 */
[----:B------:R-:W-:Y:S01]  /*0030*/  ELECT P0, URZ, PT ;  /* 0x00000000003f782f */ /* 0x000fe20003800000 */
[----:B------:R-:W-:Y:S01]  /*0040*/  BSSY B0, `(.L_x_0) ;  /* 0x0000015000007945 */ /* 0x000fe20003800000 */
[--C-:B0-----:R-:W-:Y:S02]  /*0050*/  SHF.R.U32.HI R0, RZ, 0x5, R2.reuse ;  /* 0x00000005ff007819 */ /* 0x101fe40000011602 */
[----:B------:R-:W-:-:S03]  /*0060*/  SHF.R.U32.HI R160, RZ, 0x7, R2 ;  /* 0x00000007ffa07819 */ /* 0x000fc60000011602 */
[----:B------:R-:W0:Y:S04]  /*0070*/  SHFL.IDX PT, R3, R0, RZ, 0x1f ;  /* 0x00001fff00037589 */ /* 0x000e2800000e0000 */
[----:B------:R-:W1:Y:S01]  /*0080*/  SHFL.IDX PT, R2, R160, RZ, 0x1f ;  /* 0x00001fffa0027589 */ /* 0x000e6200000e0000 */
[----:B0-----:R-:W-:Y:S02]  /*0090*/  R2UR UR10, R3 ;  /* 0x00000000030a72ca */ /* 0x001fe400000e0000 */
[----:B-1----:R-:W-:-:S11]  /*00a0*/  R2UR UR5, R2 ;  /* 0x00000000020572ca */ /* 0x002fd600000e0000 */
[----:B------:R-:W-:Y:S02]  /*00b0*/  USHF.R.S32.HI UR4, URZ, 0x1f, UR10 ;  /* 0x0000001f3f047899 */ /* 0x000fe4000801140a */
[----:B------:R-:W-:Y:S02]  /*00c0*/  ISETP.NE.OR P0, PT, RZ, UR10, !P0 ;  /* 0x0000000aff007c0c */ /* 0x000fe4000c705670 */
[----:B------:R-:W-:-:S04]  /*00d0*/  ULEA.HI UR4, UR4, UR10, URZ, 0x2 ;  /* 0x0000000a04047291 */ /* 0x000fc8000f8f103f */
[----:B------:R-:W-:-:S04]  /*00e0*/  ULOP3.LUT UR4, UR4, 0xfffffffc, URZ, 0xc0, !UPT ;  /* 0xfffffffc04047892 */ /* 0x000fc8000f8ec03f */
[----:B------:R-:W-:-:S03]  /*00f0*/  UIADD3 UR10, UR10, -UR4, URZ ;  /* 0x800000040a0a7290 */ /* 0x000fc6000fffe03f */
[----:B------:R-:W-:Y:S09]  /*0100*/  @P0 BRA `(.L_x_1) ;  /* 0x0000000000200947 */ /* 0x000ff20003800000 */
[----:B------:R-:W-:Y:S02]  /*0110*/  ULDC.64 UR6, c[0x0][0x198] ;  /* 0x0000660000067ab9 */ /* 0x000fe40000000a00 */
[----:B------:R-:W-:Y:S02]  /*0120*/  UIADD3 UR8, UP0, UR6, 0xf0, URZ ;  /* 0x000000f006087890 */ /* 0x000fe4000ff1e03f */
[----:B------:R-:W-:Y:S02]  /*0130*/  UIADD3 UR6, UP1, UR6, 0x1f0, URZ ;  /* 0x000001f006067890 */ /* 0x000fe4000ff3e03f */
[----:B------:R-:W-:Y:S02]  /*0140*/  UIADD3.X UR9, URZ, UR7, URZ, UP0, !UPT ;  /* 0x000000073f097290 */ /* 0x000fe400087fe43f */
[----:B------:R-:W-:-:S07]  /*0150*/  UIADD3.X UR7, URZ, UR7, URZ, UP1, !UPT ;  /* 0x000000073f077290 */ /* 0x000fce0008ffe43f */
[----:B------:R0:W-:Y:S02]  /*0160*/  UTMACCTL.PF [UR8] ;  /* 0x00000000080079b9 */ /* 0x0001e40008040000 */
[----:B------:R0:W-:Y:S02]  /*0170*/  UTMACCTL.PF [UR6] ;  /* 0x00000000060079b9 */ /* 0x0001e40008040000 */
[----:B0-----:R-:W-:Y:S01]  /*0180*/  NOP ;  /* 0x0000000000007918 */ /* 0x001fe20000000000 */
.L_x_1:
[----:B------:R-:W-:Y:S05]  /*0190*/  BSYNC B0 ;  /* 0x0000000000007941 */ /* 0x000fea0003800000 */
.L_x_0:
[----:B------:R-:W0:Y:S01]  /*01a0*/  SHFL.IDX PT, R2, R0, RZ, 0x1f ;  /* 0x00001fff00027589 */ /* 0x000e2200000e0000 */
[----:B------:R-:W-:Y:S01]  /*01b0*/  UISETP.NE.AND UP0, UPT, UR10, 0x3, UPT ;  /* 0x000000030a00788c */ /* 0x000fe2000bf05270 */
[----:B------:R-:W-:Y:S01]  /*01c0*/  ISETP.NE.AND P1, PT, RZ, UR5, PT ;  /* 0x00000005ff007c0c */ /* 0x000fe2000bf25270 */
[----:B------:R-:W-:Y:S02]  /*01d0*/  UIADD3 UR18, UR5, -0x1, URZ ;  /* 0xffffffff05127890 */ /* 0x000fe4000fffe03f */
[----:B------:R-:W-:Y:S02]  /*01e0*/  UISETP.EQ.OR UP0, UPT, UR10, URZ, !UP0 ;  /* 0x0000003f0a00728c */ /* 0x000fe4000c702670 */
[----:B------:R-:W-:Y:S02]  /*01f0*/  UISETP.GE.U32.AND UP1, UPT, UR18, 0x2, UPT ;  /* 0x000000021200788c */ /* 0x000fe4000bf26070 */
[----:B------:R-:W-:-:S04]  /*0200*/  UISETP.EQ.AND UP0, UPT, UR5, URZ, UP0 ;  /* 0x0000003f0500728c */ /* 0x000fc80008702270 */
[----:B------:R-:W-:-:S04]  /*0210*/  USEL UR40, URZ, 0x1, !UP0 ;  /* 0x000000013f287887 */ /* 0x000fc8000c000000 */
[----:B------:R-:W-:Y:S01]  /*0220*/  USEL UR40, UR40, 0x2, UP1 ;  /* 0x0000000228287887 */ /* 0x000fe20008800000 */
[----:B0-----:R-:W-:-:S13]  /*0230*/  ISETP.NE.AND P0, PT, R2, RZ, PT ;  /* 0x000000ff0200720c */ /* 0x001fda0003f05270 */
[----:B------:R-:W-:Y:S05]  /*0240*/  @P0 BRA `(.L_x_2) ;  /* 0x0000000000500947 */ /* 0x000fea0003800000 */
[----:B------:R-:W0:Y:S01]  /*0250*/  S2UR UR8, SR_CgaCtaId ;  /* 0x00000000000879c3 */ /* 0x000e220000008800 */
[----:B------:R-:W-:Y:S01]  /*0260*/  UMOV UR4, 0x400 ;  /* 0x0000040000047882 */ /* 0x000fe20000000000 */
[----:B------:R-:W-:Y:S01]  /*0270*/  UMOV UR5, 0x1 ;  /* 0x0000000100057882 */ /* 0x000fe20000000000 */
[----:B------:R-:W-:Y:S01]  /*0280*/  UMOV UR6, 0x100 ;  /* 0x0000010000067882 */ /* 0x000fe20000000000 */
[----:B------:R-:W-:Y:S01]  /*0290*/  ELECT P0, URZ, PT ;  /* 0x00000000003f782f */ /* 0x000fe20003800000 */
[----:B------:R-:W-:-:S04]  /*02a0*/  UIADD3 UR6, -UR6, 0x100000, URZ ;  /* 0x0010000006067890 */ /* 0x000fc8000fffe13f */
[----:B------:R-:W-:Y:S02]  /*02b0*/  USHF.L.U32 UR7, UR6, 0xb, URZ ;  /* 0x0000000b06077899 */ /* 0x000fe4000800063f */
[----:B------:R-:W-:Y:S02]  /*02c0*/  USHF.L.U32 UR6, UR6, 0x1, URZ ;  /* 0x0000000106067899 */ /* 0x000fe4000800063f */
[----:B0-----:R-:W-:Y:S02]  /*02d0*/  ULEA UR8, UR8, UR4, 0x18 ;  /* 0x0000000408087291 */ /* 0x001fe4000f8ec03f */
[----:B------:R-:W-:-:S04]  /*02e0*/  UIADD3 UR4, -UR5, 0x100000, URZ ;  /* 0x0010000005047890 */ /* 0x000fc8000fffe13f */
[----:B------:R-:W-:Y:S02]  /*02f0*/  USHF.L.U32 UR5, UR4, 0xb, URZ ;  /* 0x0000000b04057899 */ /* 0x000fe4000800063f */
[----:B------:R-:W-:Y:S01]  /*0300*/  USHF.L.U32 UR4, UR4, 0x1, URZ ;  /* 0x0000000104047899 */ /* 0x000fe2000800063f */
[----:B------:R-:W0:Y:S11]  /*0310*/  FENCE.VIEW.ASYNC.S ;  /* 0x00000000000073c6 */ /* 0x000e360000000000 */
[----:B0-----:R0:W1:Y:S01]  /*0320*/  SYNCS.EXCH.64 URZ, [UR8], UR4 ;  /* 0x00000004083f75b2 */ /* 0x0010620008000100 */
[----:B------:R0:W2:Y:S01]  /*0330*/  SYNCS.EXCH.64 URZ, [UR8+0x18], UR6 ;  /* 0x00001806083f75b2 */ /* 0x0000a20008000100 */
[----:B------:R0:W3:Y:S01]  /*0340*/  SYNCS.EXCH.64 URZ, [UR8+0x8], UR4 ;  /* 0x00000804083f75b2 */ /* 0x0000e20008000100 */
[----:B------:R0:W4:Y:S01]  /*0350*/  SYNCS.EXCH.64 URZ, [UR8+0x20], UR6 ;  /* 0x00002006083f75b2 */ /* 0x0001220008000100 */
[----:B------:R0:W0:Y:S01]  /*0360*/  SYNCS.EXCH.64 URZ, [UR8+0x10], UR4 ;  /* 0x00001004083f75b2 */ /* 0x0000220008000100 */
[----:B------:R0:W0:Y:S01]  /*0370*/  SYNCS.EXCH.64 URZ, [UR8+0x28], UR6 ;  /* 0x00002806083f75b2 */ /* 0x0000220008000100 */
[----:B------:R-:W-:Y:S01]  /*0380*/  NOP ;  /* 0x0000000000007918 */ /* 0x000fe20000000000 */
.L_x_2:
[----:B------:R-:W5:Y:S01]  /*0390*/  SHFL.IDX PT, R0, R0, RZ, 0x1f ;  /* 0x00001fff00007589 */ /* 0x000f6200000e0000 */
[----:B------:R-:W-:Y:S01]  /*03a0*/  ELECT P0, URZ, PT ;  /* 0x00000000003f782f */ /* 0x000fe20003800000 */
[----:B------:R-:W1:Y:S01]  /*03b0*/  S2UR UR17, SR_CTAID.Y ;  /* 0x00000000001179c3 */ /* 0x000e620000002600 */
[----:B0-----:R-:W-:Y:S01]  /*03c0*/  ULDC UR5, c[0x0][0x65c] ;  /* 0x0001970000057ab9 */ /* 0x001fe20000000800 */
[----:B------:R-:W-:Y:S01]  /*03d0*/  UMOV UR12, 0x20 ;  /* 0x00000020000c7882 */ /* 0x000fe20000000000 */
[----:B------:R-:W-:Y:S01]  /*03e0*/  UISETP.NE.AND UP2, UPT, UR5, 0x1, UPT ;  /* 0x000000010500788c */ /* 0x000fe2000bf45270 */
[----:B------:R-:W-:Y:S01]  /*03f0*/  NOP ;  /* 0x0000000000007918 */ /* 0x000fe20000000000 */
[----:B------:R-:W-:Y:S02]  /*0400*/  NOP ;  /* 0x0000000000007918 */ /* 0x000fe40000000000 */
[----:B------:R-:W-:Y:S01]  /*0410*/  UP2UR UR45, UPR, URZ, 0x4 ;  /* 0x000000043f2d7883 */ /* 0x000fe20008000000 */
[----:B------:R-:W0:Y:S01]  /*0420*/  S2UR UR4, SR_CTAID.X ;  /* 0x00000000000479c3 */ /* 0x000e220000002500 */
[----:B------:R-:W-:-:S02]  /*0430*/  PLOP3.LUT P2, PT, PT, PT, UP2, 0x80, 0x0 ;  /* 0x000000000000781c */ /* 0x000fc40003f4f028 */
[----:B------:R-:W-:Y:S02]  /*0440*/  PLOP3.LUT P4, PT, PT, PT, UP2, 0x80, 0x0 ;  /* 0x000000000000781c */ /* 0x000fe40003f8f028 */
[----:B------:R-:W-:Y:S01]  /*0450*/  PLOP3.LUT P3, PT, PT, PT, UP2, 0x80, 0x0 ;  /* 0x000000000000781c */ /* 0x000fe20003f6f028 */
[----:B------:R-:W-:Y:S01]  /*0460*/  @UP2 ULDC UR14, c[0x0][0x10] ;  /* 0x00000400000e2ab9 */ /* 0x000fe20000000800 */
[----:B------:R-:W-:Y:S01]  /*0470*/  @UP2 UMOV UR9, URZ ;  /* 0x0000003f00092c82 */ /* 0x000fe20008000000 */
[----:B------:R-:W-:Y:S01]  /*0480*/  @!UP2 ULDC UR11, c[0x0][0xc] ;  /* 0x00000300000baab9 */ /* 0x000fe20000000800 */
[----:B-----5:R-:W-:Y:S01]  /*0490*/  ISETP.NE.OR P0, PT, R0, RZ, !P0 ;  /* 0x000000ff0000720c */ /* 0x020fe20004705670 */
[----:B-1----:R-:W-:Y:S02]  /*04a0*/  @UP2 UMOV UR7, UR17 ;  /* 0x0000001100072c82 */ /* 0x002fe40008000000 */
[----:B------:R-:W-:Y:S01]  /*04b0*/  @UP2 UMOV UR8, UR7 ;  /* 0x0000000700082c82 */ /* 0x000fe20008000000 */
[----:B------:R-:W-:Y:S01]  /*04c0*/  @!UP2 UMOV UR7, UR17 ;  /* 0x000000110007ac82 */ /* 0x000fe20008000000 */
[----:B0-----:R-:W-:-:S08]  /*04d0*/  @UP2 UIMAD.WIDE.U32 UR14, UR4, UR14, UR8 ;  /* 0x0000000e040e22a5 */ /* 0x001fd0000f8e0008 */
[----:B------:R-:W-:Y:S01]  /*04e0*/  VOTEU.ALL UP0, P0 ;  /* 0x00000000003f7886 */ /* 0x000fe20000000000 */
[----:B------:R-:W-:Y:S01]  /*04f0*/  VOTEU.ALL UP1, P0 ;  /* 0x00000000003f7886 */ /* 0x000fe20000020000 */
[----:B------:R-:W-:-:S03]  /*0500*/  IMAD.U32 R2, RZ, RZ, UR14 ;  /* 0x0000000eff027e24 */ /* 0x000fc6000f8e00ff */
[----:B------:R-:W0:Y:S01]  /*0510*/  @!UP0 S2UR UR6, SR_CgaCtaId ;  /* 0x00000000000689c3 */ /* 0x000e220000008800 */
[----:B------:R-:W-:Y:S01]  /*0520*/  @!UP0 UMOV UR5, 0x400 ;  /* 0x0000040000058882 */ /* 0x000fe20000000000 */
[----:B------:R-:W-:-:S04]  /*0530*/  @!UP0 UIADD3 UR12, -UR12, 0x100000, URZ ;  /* 0x001000000c0c8890 */ /* 0x000fc8000fffe13f */
[----:B------:R-:W-:Y:S02]  /*0540*/  @!UP0 USHF.L.U32 UR13, UR12, 0xb, URZ ;  /* 0x0000000b0c0d8899 */ /* 0x000fe4000800063f */
[----:B------:R-:W-:Y:S01]  /*0550*/  @!UP0 USHF.L.U32 UR12, UR12, 0x1, URZ ;  /* 0x000000010c0c8899 */ /* 0x000fe2000800063f */
[----:B------:R-:W-:Y:S01]  /*0560*/  IMAD.U32 R3, RZ, RZ, UR15 ;  /* 0x0000000fff037e24 */ /* 0x000fe2000f8e00ff */
[----:B0-----:R-:W-:Y:S01]  /*0570*/  @!UP0 ULEA UR16, UR6, UR5, 0x18 ;  /* 0x0000000506108291 */ /* 0x001fe2000f8ec03f */
[----:B------:R-:W-:Y:S01]  /*0580*/  VOTEU.ALL UP0, P0 ;  /* 0x00000000003f7886 */ /* 0x000fe20000000000 */
[----:B------:R-:W-:Y:S01]  /*0590*/  PLOP3.LUT P0, PT, PT, PT, UP2, 0x80, 0x0 ;  /* 0x000000000000781c */ /* 0x000fe20003f0f028 */
[----:B------:R-:W-:Y:S01]  /*05a0*/  UMOV UR5, URZ ;  /* 0x0000003f00057c82 */ /* 0x000fe20008000000 */
[----:B------:R-:W-:Y:S01]  /*05b0*/  @UP2 UMOV UR6, URZ ;  /* 0x0000003f00062c82 */ /* 0x000fe20008000000 */
[----:B------:R-:W-:Y:S02]  /*05c0*/  @!UP2 UIMAD.WIDE.U32 UR8, UR11, UR7, UR4 ;  /* 0x000000070b08a2a5 */ /* 0x000fe4000f8e0004 */
[----:B------:R-:W-:-:S04]  /*05d0*/  @UP2 UIADD3 UR6, UR15, UR6, URZ ;  /* 0x000000060f062290 */ /* 0x000fc8000fffe03f */
[----:B------:R-:W-:Y:S01]  /*05e0*/  IMAD.U32 R5, RZ, RZ, UR9 ;  /* 0x00000009ff057e24 */ /* 0x000fe2000f8e00ff */
[----:B------:R-:W0:Y:S02]  /*05f0*/  FENCE.VIEW.ASYNC.S ;  /* 0x00000000000073c6 */ /* 0x000e240000000000 */
[----:B0-----:R0:W2:Y:S01]  /*0600*/  @!UP0 SYNCS.EXCH.64 URZ, [UR16+0x40], UR12 ;  /* 0x0000400c103f85b2 */ /* 0x0010a20008000100 */
[----:B------:R-:W-:Y:S01]  /*0610*/  @P2 IMAD.U32 R6, RZ, RZ, UR6 ;  /* 0x00000006ff062e24 */ /* 0x000fe2000f8e00ff */
[----:B------:R-:W-:Y:S01]  /*0620*/  MOV R4, UR8 ;  /* 0x0000000800047c02 */ /* 0x000fe20008000f00 */
[----:B------:R-:W-:Y:S01]  /*0630*/  @!P4 IMAD.MOV.U32 R6, RZ, RZ, R5 ;  /* 0x000000ffff06c224 */ /* 0x000fe200078e0005 */
[----:B------:R-:W-:Y:S01]  /*0640*/  @P0 MOV R7, R2 ;  /* 0x0000000200070202 */ /* 0x000fe20000000f00 */
[----:B------:R-:W-:Y:S02]  /*0650*/  IMAD.U32 R2, RZ, RZ, UR8 ;  /* 0x00000008ff027e24 */ /* 0x000fe4000f8e00ff */
[----:B------:R-:W-:Y:S01]  /*0660*/  IMAD.U32 R3, RZ, RZ, UR9 ;  /* 0x00000009ff037e24 */ /* 0x000fe2000f8e00ff */
[----:B------:R0:W-:Y:S01]  /*0670*/  STL [R1+0x200], R6 ;  /* 0x0002000601007387 */ /* 0x0001e20000100800 */
[----:B------:R-:W-:-:S05]  /*0680*/  @!P3 IMAD.MOV.U32 R7, RZ, RZ, R2 ;  /* 0x000000ffff07b224 */ /* 0x000fca00078e0002 */
[----:B------:R0:W-:Y:S01]  /*0690*/  STL [R1+0x204], R7 ;  /* 0x0002040701007387 */ /* 0x0001e20000100800 */
[----:B------:R0:W2:Y:S01]  /*06a0*/  @!UP1 SYNCS.EXCH.64 URZ, [UR16+0x48], UR12 ;  /* 0x0000480c103f95b2 */ /* 0x0000a20008000100 */
[----:B------:R-:W-:Y:S01]  /*06b0*/  NOP ;  /* 0x0000000000007918 */ /* 0x000fe20000000000 */
[----:B--234-:R-:W-:Y:S06]  /*06c0*/  BAR.SYNC.DEFER_BLOCKING 0x0 ;  /* 0x0000000000007b1d */ /* 0x01cfec0000010000 */
[----:B------:R-:W-:Y:S05]  /*06d0*/  @!P1 BRA `(.L_x_3) ;  /* 0x0000019800109947 */ /* 0x000fea0003800000 */
[----:B------:R-:W-:-:S06]  /*06e0*/  UISETP.GT.U32.AND UP0, UPT, UR18, 0x1, UPT ;  /* 0x000000011200788c */ /* 0x000fcc000bf04070 */
[----:B------:R-:W-:-:S13]  /*06f0*/  PLOP3.LUT P0, PT, PT, PT, UP0, 0x80, 0x0 ;  /* 0x000000000000781c */ /* 0x000fda0003f0f008 */
[----:B0-----:R-:W-:Y:S05]  /*0700*/  @P0 EXIT ;  /* 0x000000000000094d */ /* 0x001fea0003800000 */
[----:B------:R-:W-:Y:S01]  /*0710*/  ULDC.64 UR8, c[0x0][0x650] ;  /* 0x0001940000087ab9 */ /* 0x000fe20000000a00 */
[----:B------:R-:W-:Y:S01]  /*0720*/  UMOV UR41, 0xffffffff ;  /* 0xffffffff00297882 */ /* 0x000fe20000000000 */
[----:B------:R-:W-:Y:S01]  /*0730*/  ISETP.GE.U32.AND P0, PT, R7, UR8, PT ;  /* 0x0000000807007c0c */ /* 0x000fe2000bf06070 */
[----:B------:R-:W-:Y:S01]  /*0740*/  UMOV UR42, 0xffffffff ;  /* 0xffffffff002a7882 */ /* 0x000fe20000000000 */
[----:B------:R-:W-:Y:S01]  /*0750*/  UMOV UR43, 0xffffffff ;  /* 0xffffffff002b7882 */ /* 0x000fe20000000000 */
[----:B------:R-:W-:Y:S02]  /*0760*/  PRMT R0, RZ, 0x7610, R0 ;  /* 0x00007610ff007816 */ /* 0x000fe40000000000 */
[----:B------:R-:W-:-:S13]  /*0770*/  ISETP.GE.U32.AND.EX P0, PT, R6, UR9, PT, P0 ;  /* 0x0000000906007c0c */ /* 0x000fda000bf06100 */
[----:B------:R-:W-:Y:S05]  /*0780*/  @P0 BRA `(.L_x_4) ;  /* 0x0000000400800947 */ /* 0x000fea0003800000 */
[----:B------:R-:W-:Y:S01]  /*0790*/  I2FP.F32.U32 R0, UR4 ;  /* 0x0000000400007c45 */ /* 0x000fe20008201000 */
[----:B------:R-:W-:Y:S01]  /*07a0*/  ULDC.64 UR16, c[0x0][0x628] ;  /* 0x00018a0000107ab9 */ /* 0x000fe20000000a00 */
[----:B------:R-:W-:Y:S01]  /*07b0*/  ULDC UR6, c[0x0][0x150] ;  /* 0x0000540000067ab9 */ /* 0x000fe20000000800 */
[----:B------:R-:W-:Y:S01]  /*07c0*/  ISETP.NE.U32.AND P0, PT, RZ, UR16, PT ;  /* 0x00000010ff007c0c */ /* 0x000fe2000bf05070 */
[----:B------:R-:W-:Y:S01]  /*07d0*/  ULDC UR15, c[0x0][0x630] ;  /* 0x00018c00000f7ab9 */ /* 0x000fe20000000800 */
[----:B------:R-:W-:Y:S01]  /*07e0*/  FMUL R0, R0, UR6 ;  /* 0x0000000600007c20 */ /* 0x000fe20008400000 */
[----:B------:R-:W-:Y:S01]  /*07f0*/  R2UR UR18, R7 ;  /* 0x00000000071272ca */ /* 0x000fe200000e0000 */
[----:B------:R-:W-:Y:S01]  /*0800*/  ULDC UR20, c[0x0][0x154] ;  /* 0x0000550000147ab9 */ /* 0x000fe20000000800 */
[----:B------:R-:W-:Y:S01]  /*0810*/  ISETP.NE.AND.EX P0, PT, RZ, UR17, PT, P0 ;  /* 0x00000011ff007c0c */ /* 0x000fe2000bf05300 */
[----:B------:R0:W1:Y:S01]  /*0820*/  F2I.U32.TRUNC.NTZ R2, R0 ;  /* 0x0000000000027305 */ /* 0x000062000020f000 */
[----:B------:R-:W-:-:S02]  /*0830*/  R2UR UR19, R6 ;  /* 0x00000000061372ca */ /* 0x000fc400000e0000 */
[----:B------:R-:W-:Y:S02]  /*0840*/  R2UR UR8, R7 ;  /* 0x00000000070872ca */ /* 0x000fe400000e0000 */
[----:B------:R-:W-:-:S07]  /*0850*/  R2UR UR9, R6 ;  /* 0x00000000060972ca */ /* 0x000fce00000e0000 */
[----:B0-----:R-:W-:Y:S08]  /*0860*/  @!P0 BRA `(.L_x_5) ;  /* 0x0000000000308947 */ /* 0x001ff00003800000 */
[----:B------:R-:W-:Y:S01]  /*0870*/  R2UR UR8, R7 ;  /* 0x00000000070872ca */ /* 0x000fe200000e0000 */
[----:B------:R-:W-:Y:S01]  /*0880*/  ULDC UR6, c[0x0][0x634] ;  /* 0x00018d0000067ab9 */ /* 0x000fe20000000800 */
[----:B------:R-:W-:-:S11]  /*0890*/  R2UR UR14, R6 ;  /* 0x00000000060e72ca */ /* 0x000fd600000e0000 */
[----:B------:R-:W-:-:S04]  /*08a0*/  UIADD3 UR6, UP0, UR8, UR6, URZ ;  /* 0x0000000608067290 */ /* 0x000fc8000ff1e03f */
[----:B------:R-:W-:-:S04]  /*08b0*/  UIADD3.X UR14, URZ, UR14, URZ, UP0, !UPT ;  /* 0x0000000e3f0e7290 */ /* 0x000fc800087fe43f */
[----:B------:R-:W-:-:S04]  /*08c0*/  UIMAD.WIDE.U32 UR8, UR14, UR16, URZ ;  /* 0x000000100e0872a5 */ /* 0x000fc8000f8e003f */
[----:B------:R-:W-:Y:S02]  /*08d0*/  UIMAD.WIDE.U32 UR10, UP0, UR6, UR17, UR8 ;  /* 0x00000011060a72a5 */ /* 0x000fe4000f800008 */
[----:B------:R-:W-:Y:S02]  /*08e0*/  UIMAD.WIDE.U32 UR8, UR6, UR16, URZ ;  /* 0x00000010060872a5 */ /* 0x000fe4000f8e003f */
[----:B------:R-:W-:Y:S02]  /*08f0*/  UIADD3.X UR13, URZ, URZ, URZ, UP0, !UPT ;  /* 0x0000003f3f0d7290 */ /* 0x000fe400087fe43f */
[----:B------:R-:W-:Y:S01]  /*0900*/  UIADD3 URZ, UP0, UR9, UR10, URZ ;  /* 0x0000000a093f7290 */ /* 0x000fe2000ff1e03f */
[----:B------:R-:W-:-:S03]  /*0910*/  UMOV UR12, UR11 ;  /* 0x0000000b000c7c82 */ /* 0x000fc60008000000 */
[----:B------:R-:W-:-:S12]  /*0920*/  UIMAD.WIDE.U32.X UR8, UR14, UR17, UR12, UP0 ;  /* 0x000000110e0872a5 */ /* 0x000fd800080e040c */
.L_x_5:
[----:B------:R-:W-:Y:S01]  /*0930*/  USHF.R.U64 UR43, UR8, UR15, UR9 ;  /* 0x0000000f082b7299 */ /* 0x000fe20008001209 */
[----:B------:R-:W-:Y:S01]  /*0940*/  I2FP.F32.U32 R0, UR7 ;  /* 0x0000000700007c45 */ /* 0x000fe20008201000 */
[----:B------:R-:W-:Y:S01]  /*0950*/  USHF.R.U32.HI UR5, URZ, UR15, UR9 ;  /* 0x0000000f3f057299 */ /* 0x000fe20008011609 */
[----:B-1----:R-:W-:Y:S01]  /*0960*/  R2UR UR12, R2 ;  /* 0x00000000020c72ca */ /* 0x002fe200000e0000 */
[----:B------:R-:W-:Y:S02]  /*0970*/  UIADD3 UR6, UP0, URZ, -UR43, URZ ;  /* 0x8000002b3f067290 */ /* 0x000fe4000ff1e03f */
[----:B------:R-:W-:Y:S01]  /*0980*/  FMUL R0, R0, UR20 ;  /* 0x0000001400007c20 */ /* 0x000fe20008400000 */
[----:B------:R-:W-:Y:S01]  /*0990*/  ULDC.64 UR8, c[0x0][0x620] ;  /* 0x0001880000087ab9 */ /* 0x000fe20000000a00 */
[----:B------:R-:W-:Y:S01]  /*09a0*/  UIADD3.X UR5, URZ, ~UR5, URZ, UP0, !UPT ;  /* 0x800000053f057290 */ /* 0x000fe200087fe43f */
[----:B------:R-:W-:Y:S01]  /*09b0*/  UMOV UR10, UR18 ;  /* 0x00000012000a7c82 */ /* 0x000fe20008000000 */
[----:B------:R-:W-:-:S02]  /*09c0*/  UMOV UR11, UR19 ;  /* 0x00000013000b7c82 */ /* 0x000fc40008000000 */
[----:B------:R-:W-:Y:S01]  /*09d0*/  UIMAD UR5, UR5, UR8, URZ ;  /* 0x00000008050572a4 */ /* 0x000fe2000f8e023f */
[----:B------:R-:W0:Y:S01]  /*09e0*/  F2I.U32.TRUNC.NTZ R0, R0 ;  /* 0x0000000000007305 */ /* 0x000e22000020f000 */
[----:B------:R-:W-:Y:S02]  /*09f0*/  UIMAD.WIDE.U32 UR10, UR6, UR8, UR10 ;  /* 0x00000008060a72a5 */ /* 0x000fe4000f8e000a */
[----:B------:R-:W-:Y:S01]  /*0a00*/  UIMAD UR6, UR6, UR9, UR5 ;  /* 0x00000009060672a4 */ /* 0x000fe2000f8e0205 */
[----:B------:R-:W-:Y:S01]  /*0a10*/  ULDC UR21, c[0x0][0x658] ;  /* 0x0001960000157ab9 */ /* 0x000fe20000000800 */
[----:B------:R-:W-:Y:S02]  /*0a20*/  UMOV UR19, 0xffffffff ;  /* 0xffffffff00137882 */ /* 0x000fe40000000000 */
[----:B------:R-:W-:Y:S01]  /*0a30*/  UIADD3 UR6, UR11, UR6, URZ ;  /* 0x000000060b067290 */ /* 0x000fe2000fffe03f */
[----:B------:R-:W-:Y:S01]  /*0a40*/  ULDC UR15, c[0x0][0x618] ;  /* 0x00018600000f7ab9 */ /* 0x000fe20000000800 */
[----:B------:R-:W-:Y:S01]  /*0a50*/  ULDC.64 UR8, c[0x0][0x640] ;  /* 0x0001900000087ab9 */ /* 0x000fe20000000a00 */
[----:B------:R-:W-:Y:S01]  /*0a60*/  USHF.L.U32 UR11, UR19, UR21, URZ ;  /* 0x00000015130b7299 */ /* 0x000fe2000800063f */
[----:B------:R-:W-:Y:S01]  /*0a70*/  ISETP.NE.U32.AND P0, PT, RZ, UR8, PT ;  /* 0x00000008ff007c0c */ /* 0x000fe2000bf05070 */
[----:B------:R-:W-:-:S02]  /*0a80*/  USHF.R.U64 UR19, UR10, UR15, UR6 ;  /* 0x0000000f0a137299 */ /* 0x000fc40008001206 */
[----:B------:R-:W-:Y:S01]  /*0a90*/  USHF.R.U32.HI UR10, URZ, UR15, UR6 ;  /* 0x0000000f3f0a7299 */ /* 0x000fe20008011606 */
[----:B0-----:R-:W-:Y:S01]  /*0aa0*/  R2UR UR14, R0 ;  /* 0x00000000000e72ca */ /* 0x001fe200000e0000 */
[----:B------:R-:W-:Y:S01]  /*0ab0*/  ULDC UR17, c[0x0][0x608] ;  /* 0x0001820000117ab9 */ /* 0x000fe20000000800 */
[----:B------:R-:W-:Y:S01]  /*0ac0*/  ISETP.NE.AND.EX P0, PT, RZ, UR9, PT, P0 ;  /* 0x00000009ff007c0c */ /* 0x000fe2000bf05300 */
[----:B------:R-:W-:Y:S02]  /*0ad0*/  USHF.R.U64 UR23, UR19, UR17, UR10 ;  /* 0x0000001113177299 */ /* 0x000fe4000800120a */
[----:B------:R-:W-:Y:S01]  /*0ae0*/  USHF.R.U32.HI UR10, URZ, UR17, UR10 ;  /* 0x000000113f0a7299 */ /* 0x000fe2000801160a */
[----:B------:R-:W-:Y:S01]  /*0af0*/  UMOV UR16, 0x1 ;  /* 0x0000000100107882 */ /* 0x000fe20000000000 */
[----:B------:R-:W-:Y:S02]  /*0b00*/  UIADD3 UR12, -UR12, URZ, URZ ;  /* 0x0000003f0c0c7290 */ /* 0x000fe4000fffe13f */
[----:B------:R-:W-:-:S02]  /*0b10*/  USHF.R.U64 UR24, UR23, UR21, UR10 ;  /* 0x0000001517187299 */ /* 0x000fc4000800120a */
[----:B------:R-:W-:Y:S01]  /*0b20*/  USHF.L.U32 UR6, UR16, UR21, URZ ;  /* 0x0000001510067299 */ /* 0x000fe2000800063f */
[----:B------:R-:W-:Y:S01]  /*0b30*/  ULDC UR13, c[0x0][0x144] ;  /* 0x00005100000d7ab9 */ /* 0x000fe20000000800 */
[----:B------:R-:W-:Y:S01]  /*0b40*/  ULDC UR5, c[0x0][0x600] ;  /* 0x0001800000057ab9 */ /* 0x000fe20000000800 */
[----:B------:R-:W-:Y:S02]  /*0b50*/  ULOP3.LUT UR16, URZ, UR11, URZ, 0x33, !UPT ;  /* 0x0000000b3f107292 */ /* 0x000fe4000f8e333f */
[----:B------:R-:W-:Y:S02]  /*0b60*/  USHF.R.U32.HI UR11, URZ, UR21, UR10 ;  /* 0x000000153f0b7299 */ /* 0x000fe4000801160a */
[----:B------:R-:W-:Y:S02]  /*0b70*/  UIADD3 UR18, UR5, -0x1, URZ ;  /* 0xffffffff05127890 */ /* 0x000fe4000fffe03f */
[----:B------:R-:W-:Y:S02]  /*0b80*/  UIADD3 UR20, -UR14, URZ, URZ ;  /* 0x0000003f0e147290 */ /* 0x000fe4000fffe13f */
[----:B------:R-:W-:Y:S01]  /*0b90*/  UIMAD UR4, UR13, UR12, UR4 ;  /* 0x0000000c0d0472a4 */ /* 0x000fe2000f8e0204 */
[----:B------:R-:W-:Y:S01]  /*0ba0*/  ULDC UR25, c[0x0][0x148] ;  /* 0x0000520000197ab9 */ /* 0x000fe20000000800 */
[----:B------:R-:W-:Y:S01]  /*0bb0*/  ULDC UR21, c[0x0][0x648] ;  /* 0x0001920000157ab9 */ /* 0x000fe20000000800 */
[----:B------:R-:W-:Y:S01]  /*0bc0*/  ULDC UR22, c[0x0][0x638] ;  /* 0x00018e0000167ab9 */ /* 0x000fe20000000800 */
[----:B------:R-:W-:Y:S01]  /*0bd0*/  UMOV UR10, UR24 ;  /* 0x00000018000a7c82 */ /* 0x000fe20008000000 */
[----:B------:R-:W-:Y:S07]  /*0be0*/  @!P0 BRA `(.L_x_6) ;  /* 0x0000000000308947 */ /* 0x000fee0003800000 */
[----:B------:R-:W-:Y:S02]  /*0bf0*/  ULDC UR14, c[0x0][0x64c] ;  /* 0x00019300000e7ab9 */ /* 0x000fe40000000800 */
        /* <DEDUP_REMOVED lines=8> */
[----:B------:R-:W-:-:S07]  /*0c80*/  UIMAD.WIDE.U32.X UR8, UR17, UR9, UR14, UP0 ;  /* 0x00000009110872a5 */ /* 0x000fce00080e040e */
[----:B------:R-:W-:Y:S01]  /*0c90*/  UMOV UR10, UR8 ;  /* 0x00000008000a7c82 */ /* 0x000fe20008000000 */
[----:B------:R-:W-:-:S05]  /*0ca0*/  UMOV UR11, UR9 ;  /* 0x00000009000b7c82 */ /* 0x000fca0008000000 */
.L_x_6:
[----:B------:R-:W-:Y:S01]  /*0cb0*/  UISETP.NE.AND UP0, UPT, UR45, URZ, UPT ;  /* 0x0000003f2d00728c */ /* 0x000fe2000bf05270 */
[----:B------:R-:W-:Y:S01]  /*0cc0*/  MOV R0, 0x1 ;  /* 0x0000000100007802 */ /* 0x000fe20000000f00 */
[----:B------:R-:W-:Y:S02]  /*0cd0*/  USHF.R.U64 UR8, UR10, UR21, UR11 ;  /* 0x000000150a087299 */ /* 0x000fe4000800120b */
[----:B------:R-:W-:Y:S02]  /*0ce0*/  ULOP3.LUT UR16, UR23, UR16, URZ, 0xc0, !UPT ;  /* 0x0000001017107292 */ /* 0x000fe4000f8ec03f */
[----:B------:R-:W-:Y:S02]  /*0cf0*/  ULOP3.LUT UR18, UR19, UR18, URZ, 0xc0, !UPT ;  /* 0x0000001213127292 */ /* 0x000fe4000f8ec03f */
[----:B------:R-:W-:-:S03]  /*0d00*/  UIMAD UR16, UR6, UR8, UR16 ;  /* 0x00000008061072a4 */ /* 0x000fc6000f8e0210 */
[----:B------:R-:W-:Y:S02]  /*0d10*/  @UP0 UIMAD UR4, UR25, UR20, UR7 ;  /* 0x00000014190402a4 */ /* 0x000fe4000f8e0207 */
[----:B------:R-:W-:-:S04]  /*0d20*/  UIADD3 UR7, -UR8, URZ, URZ ;  /* 0x0000003f08077290 */ /* 0x000fc8000fffe13f */
[----:B------:R-:W-:-:S03]  /*0d30*/  UIMAD UR6, UR7, UR22, UR24 ;  /* 0x00000016070672a4 */ /* 0x000fc6000f8e0218 */
[----:B------:R-:W-:Y:S01]  /*0d40*/  ULDC UR7, c[0x0][0x610] ;  /* 0x0001840000077ab9 */ /* 0x000fe20000000800 */
[----:B------:R-:W-:Y:S02]  /*0d50*/  UIMAD UR6, UR6, UR5, UR18 ;  /* 0x00000005060672a4 */ /* 0x000fe4000f8e0212 */
[----:B------:R-:W-:-:S04]  /*0d60*/  UIMAD UR4, UR16, UR7, UR4 ;  /* 0x00000007100472a4 */ /* 0x000fc8000f8e0204 */
[----:B------:R-:W-:Y:S02]  /*0d70*/  USEL UR42, UR6, UR4, !UP0 ;  /* 0x00000004062a7287 */ /* 0x000fe4000c000000 */
[----:B------:R-:W-:-:S12]  /*0d80*/  USEL UR41, UR4, UR6, !UP0 ;  /* 0x0000000604297287 */ /* 0x000fd8000c000000 */
.L_x_4:
[----:B------:R-:W-:-:S08]  /*0d90*/  NOP ;  /* 0x0000000000007918 */ /* 0x000fd00000000000 */
[----:B------:R-:W0:Y:S02]  /*0da0*/  USETMAXREG.TRY_ALLOC.CTAPOOL UP0, 0xf0 ;  /* 0x000000f0000079c8 */ /* 0x000e240008000600 */
[----:B0-----:R-:W-:-:S13]  /*0db0*/  PLOP3.LUT P0, PT, PT, PT, UP0, 0x80, 0x0 ;  /* 0x000000000000781c */ /* 0x001fda0003f0f008 */
[----:B------:R-:W-:Y:S05]  /*0dc0*/  @!P0 BRA `(.L_x_4) ;  /* 0xfffffffc00f08947 */ /* 0x000fea000383ffff */
[----:B------:R-:W-:Y:S01]  /*0dd0*/  ULDC.64 UR4, c[0x0][0x598] ;  /* 0x0001660000047ab9 */ /* 0x000fe20000000a00 */
[----:B------:R-:W-:Y:S01]  /*0de0*/  ULDC.64 UR36, c[0x0][0x208] ;  /* 0x0000820000247ab9 */ /* 0x000fe20000000a00 */
[----:B------:R-:W-:-:S04]  /*0df0*/  ISETP.NE.U32.AND P0, PT, RZ, UR4, PT ;  /* 0x00000004ff007c0c */ /* 0x000fc8000bf05070 */
[----:B------:R-:W-:-:S13]  /*0e00*/  ISETP.NE.AND.EX P0, PT, RZ, UR5, PT, P0 ;  /* 0x00000005ff007c0c */ /* 0x000fda000bf05300 */
[----:B------:R-:W-:Y:S05]  /*0e10*/  @!P0 BRA `(.L_x_7) ;  /* 0x00000000001c8947 */ /* 0x000fea0003800000 */
[----:B------:R-:W0:Y:S02]  /*0e20*/  LDC.64 R2, c[0x0][0x598] ;  /* 0x00016600ff027b82 */ /* 0x000e240000000a00 */
[----:B0-----:R-:W2:Y:S02]  /*0e30*/  LDG.E.64 R2, desc[UR36][R2.64] ;  /* 0x0000002402027981 */ /* 0x001ea4000c1e1b00 */
[----:B--2---:R-:W-:-:S04]  /*0e40*/  ISETP.NE.U32.AND P0, PT, R2, RZ, PT ;  /* 0x000000ff0200720c */ /* 0x004fc80003f05070 */
[----:B------:R-:W-:-:S13]  /*0e50*/  ISETP.NE.AND.EX P0, PT, R3, RZ, PT, P0 ;  /* 0x000000ff0300720c */ /* 0x000fda0003f05300 */
[----:B------:R-:W-:Y:S05]  /*0e60*/  @!P0 BRA `(.L_x_7) ;  /* 0x0000000000088947 */ /* 0x000fea0003800000 */
[----:B------:R0:W5:Y:S01]  /*0e70*/  LD.E R2, desc[UR36][R2.64] ;  /* 0x0000002402027980 */ /* 0x000162000c101900 */
[----:B------:R-:W-:Y:S05]  /*0e80*/  BRA `(.L_x_8) ;  /* 0x0000000000247947 */ /* 0x000fea0003800000 */
.L_x_7:
[----:B------:R-:W-:Y:S02]  /*0e90*/  ULDC.64 UR4, c[0x0][0x588] ;  /* 0x0001620000047ab9 */ /* 0x000fe40000000a00 */
[----:B------:R-:W-:-:S04]  /*0ea0*/  ISETP.NE.U32.AND P0, PT, RZ, UR4, PT ;  /* 0x00000004ff007c0c */ /* 0x000fc8000bf05070 */
[----:B------:R-:W-:-:S13]  /*0eb0*/  ISETP.NE.AND.EX P0, PT, RZ, UR5, PT, P0 ;  /* 0x00000005ff007c0c */ /* 0x000fda000bf05300 */
[----:B------:R-:W-:Y:S05]  /*0ec0*/  @!P0 BRA `(.L_x_9) ;  /* 0x00000000000c8947 */ /* 0x000fea0003800000 */
[----:B------:R-:W0:Y:S02]  /*0ed0*/  LDC.64 R2, c[0x0][0x588] ;  /* 0x00016200ff027b82 */ /* 0x000e240000000a00 */
[----:B0-----:R1:W5:Y:S01]  /*0ee0*/  LDG.E R2, desc[UR36][R2.64] ;  /* 0x0000002402027981 */ /* 0x001362000c1e1900 */
[----:B------:R-:W-:Y:S05]  /*0ef0*/  BRA `(.L_x_8) ;  /* 0x0000000000087947 */ /* 0x000fea0003800000 */
.L_x_9:
[----:B------:R-:W-:Y:S02]  /*0f00*/  ULDC UR4, c[0x0][0x580] ;  /* 0x0001600000047ab9 */ /* 0x000fe40000000800 */
[----:B------:R-:W-:-:S07]  /*0f10*/  IMAD.U32 R2, RZ, RZ, UR4 ;  /* 0x00000004ff027e24 */ /* 0x000fce000f8e00ff */
.L_x_8:
[----:B------:R-:W-:Y:S02]  /*0f20*/  ULDC.64 UR4, c[0x0][0x5a0] ;  /* 0x0001680000047ab9 */ /* 0x000fe40000000a00 */
[----:B------:R-:W-:-:S04]  /*0f30*/  ISETP.NE.U32.AND P0, PT, RZ, UR4, PT ;  /* 0x00000004ff007c0c */ /* 0x000fc8000bf05070 */
[----:B------:R-:W-:-:S13]  /*0f40*/  ISETP.NE.AND.EX P0, PT, RZ, UR5, PT, P0 ;  /* 0x00000005ff007c0c */ /* 0x000fda000bf05300 */
[----:B------:R-:W-:Y:S05]  /*0f50*/  @!P0 BRA `(.L_x_10) ;  /* 0x00000000001c8947 */ /* 0x000fea0003800000 */
[----:B------:R-:W2:Y:S02]  /*0f60*/  LDC.64 R4, c[0x0][0x5a0] ;  /* 0x00016800ff047b82 */ /* 0x000ea40000000a00 */
[----:B--2---:R-:W2:Y:S02]  /*0f70*/  LDG.E.64 R4, desc[UR36][R4.64] ;  /* 0x0000002404047981 */ /* 0x004ea4000c1e1b00 */
[----:B--2---:R-:W-:-:S04]  /*0f80*/  ISETP.NE.U32.AND P0, PT, R4, RZ, PT ;  /* 0x000000ff0400720c */ /* 0x004fc80003f05070 */
[----:B------:R-:W-:-:S13]  /*0f90*/  ISETP.NE.AND.EX P0, PT, R5, RZ, PT, P0 ;  /* 0x000000ff0500720c */ /* 0x000fda0003f05300 */
[----:B------:R-:W-:Y:S05]  /*0fa0*/  @!P0 BRA `(.L_x_10) ;  /* 0x0000000000088947 */ /* 0x000fea0003800000 */
[----:B------:R2:W5:Y:S01]  /*0fb0*/  LD.E R16, desc[UR36][R4.64] ;  /* 0x0000002404107980 */ /* 0x000562000c101900 */
[----:B------:R-:W-:Y:S05]  /*0fc0*/  BRA `(.L_x_11) ;  /* 0x0000000000247947 */ /* 0x000fea0003800000 */
.L_x_10:
[----:B------:R-:W-:Y:S02]  /*0fd0*/  ULDC.64 UR4, c[0x0][0x590] ;  /* 0x0001640000047ab9 */ /* 0x000fe40000000a00 */
[----:B------:R-:W-:-:S04]  /*0fe0*/  ISETP.NE.U32.AND P0, PT, RZ, UR4, PT ;  /* 0x00000004ff007c0c */ /* 0x000fc8000bf05070 */
[----:B------:R-:W-:-:S13]  /*0ff0*/  ISETP.NE.AND.EX P0, PT, RZ, UR5, PT, P0 ;  /* 0x00000005ff007c0c */ /* 0x000fda000bf05300 */
[----:B------:R-:W-:Y:S05]  /*1000*/  @!P0 BRA `(.L_x_12) ;  /* 0x00000000000c8947 */ /* 0x000fea0003800000 */
[----:B------:R-:W2:Y:S02]  /*1010*/  LDC.64 R16, c[0x0][0x590] ;  /* 0x00016400ff107b82 */ /* 0x000ea40000000a00 */
[----:B--2---:R3:W5:Y:S01]  /*1020*/  LDG.E R16, desc[UR36][R16.64] ;  /* 0x0000002410107981 */ /* 0x004762000c1e1900 */
[----:B------:R-:W-:Y:S05]  /*1030*/  BRA `(.L_x_11) ;  /* 0x0000000000087947 */ /* 0x000fea0003800000 */
.L_x_12:
[----:B------:R-:W-:Y:S02]  /*1040*/  ULDC UR4, c[0x0][0x584] ;  /* 0x0001610000047ab9 */ /* 0x000fe40000000800 */
[----:B------:R-:W-:-:S07]  /*1050*/  IMAD.U32 R16, RZ, RZ, UR4 ;  /* 0x00000004ff107e24 */ /* 0x000fce000f8e00ff */
.L_x_11:
[----:B------:R-:W-:-:S13]  /*1060*/  LOP3.LUT P0, RZ, R0, 0xff, RZ, 0xc0, !PT ;  /* 0x000000ff00ff7812 */ /* 0x000fda000780c0ff */
[----:B------:R-:W-:Y:S05]  /*1070*/  @!P0 EXIT ;  /* 0x000000000000894d */ /* 0x000fea0003800000 */
[----:B------:R-:W-:Y:S01]  /*1080*/  ULDC UR4, c[0x0][0x28c] ;  /* 0x0000a30000047ab9 */ /* 0x000fe20000000800 */
[----:B------:R-:W-:Y:S01]  /*1090*/  UMOV UR38, URZ ;  /* 0x0000003f00267c82 */ /* 0x000fe20008000000 */
[----:B------:R-:W-:Y:S01]  /*10a0*/  UIADD3 UR4, UR4, 0x3f, URZ ;  /* 0x0000003f04047890 */ /* 0x000fe2000fffe03f */
[----:B------:R-:W-:-:S03]  /*10b0*/  UMOV UR39, URZ ;  /* 0x0000003f00277c82 */ /* 0x000fc60008000000 */
[----:B------:R-:W-:-:S04]  /*10c0*/  USHF.R.S32.HI UR5, URZ, 0x1f, UR4 ;  /* 0x0000001f3f057899 */ /* 0x000fc80008011404 */
[----:B------:R-:W-:-:S04]  /*10d0*/  ULEA.HI UR5, UR5, UR4, URZ, 0x6 ;  /* 0x0000000405057291 */ /* 0x000fc8000f8f303f */
[----:B------:R-:W-:-:S12]  /*10e0*/  USHF.R.S32.HI UR44, URZ, 0x6, UR5 ;  /* 0x000000063f2c7899 */ /* 0x000fd80008011405 */
.L_x_540:
[----:B------:R-:W4:Y:S01]  /*10f0*/  S2R R0, SR_TID.X ;  /* 0x0000000000007919 */ /* 0x000f220000002100 */
[----:B------:R-:W0:Y:S01]  /*1100*/  S2UR UR6, SR_CgaCtaId ;  /* 0x00000000000679c3 */ /* 0x000e220000008800 */
[----:B------:R-:W-:Y:S02]  /*1110*/  UMOV UR46, 0x400 ;  /* 0x00000400002e7882 */ /* 0x000fe40000000000 */
[----:B0-----:R-:W-:Y:S01]  /*1120*/  ULEA UR46, UR6, UR46, 0x18 ;  /* 0x0000002e062e7291 */ /* 0x001fe2000f8ec03f */
[----:B----4-:R-:W-:-:S04]  /*1130*/  LOP3.LUT R0, R0, 0x80, RZ, 0xc0, !PT ;  /* 0x0000008000007812 */ /* 0x010fc800078ec0ff */
[----:B------:R-:W-:-:S06]  /*1140*/  SHF.R.U32.HI R0, RZ, 0x7, R0 ;  /* 0x00000007ff007819 */ /* 0x000fcc0000011600 */
[----:B------:R-:W0:Y:S02]  /*1150*/  SHFL.IDX PT, R0, R0, RZ, 0x1f ;  /* 0x00001fff00007589 */ /* 0x000e2400000e0000 */
[----:B0-----:R-:W-:-:S13]  /*1160*/  R2UR UR4, R0 ;  /* 0x00000000000472ca */ /* 0x001fda00000e0000 */
[----:B------:R-:W-:-:S04]  /*1170*/  ULEA.HI UR5, UR4, UR4, URZ, 0x1 ;  /* 0x0000000404057291 */ /* 0x000fc8000f8f083f */
[----:B------:R-:W-:-:S04]  /*1180*/  ULOP3.LUT UR5, UR5, 0x7fffe, URZ, 0xc0, !UPT ;  /* 0x0007fffe05057892 */ /* 0x000fc8000f8ec03f */
[----:B------:R-:W-:-:S03]  /*1190*/  UIADD3 UR5, UR4, -UR5, URZ ;  /* 0x8000000504057290 */ /* 0x000fc6000fffe03f */
[----:B------:R-:W-:Y:S01]  /*11a0*/  ULDC UR4, c[0x0][0x28c] ;  /* 0x0000a30000047ab9 */ /* 0x000fe20000000800 */
[----:B------:R-:W-:Y:S01]  /*11b0*/  ULEA UR5, UR5, UR46, 0xd ;  /* 0x0000002e05057291 */ /* 0x000fe2000f8e683f */
[----:B------:R-:W-:-:S03]  /*11c0*/  ISETP.LT.AND P0, PT, RZ, UR4, PT ;  /* 0x00000004ff007c0c */ /* 0x000fc6000bf01270 */
[----:B------:R-:W-:-:S04]  /*11d0*/  UIADD3 UR5, UR5, 0x100, URZ ;  /* 0x0000010005057890 */ /* 0x000fc8000fffe03f */
[----:B------:R-:W-:-:S04]  /*11e0*/  USHF.R.U32.HI UR5, URZ, 0x4, UR5 ;  /* 0x000000043f057899 */ /* 0x000fc80008011605 */
[----:B------:R-:W-:Y:S02]  /*11f0*/  ULOP3.LUT UR47, UR5, 0x3fff, URZ, 0xc0, !UPT ;  /* 0x00003fff052f7892 */ /* 0x000fe4000f8ec03f */
[----:B-1-3--:R-:W-:Y:S10]  /*1200*/  @P0 BRA `(.L_x_13) ;  /* 0x0000000000400947 */ /* 0x00aff40003800000 */
[----:B------:R-:W-:Y:S01]  /*1210*/  MOV R0, 0x0 ;  /* 0x0000000000007802 */ /* 0x000fe20000000f00 */
[----:B------:R-:W-:Y:S01]  /*1220*/  ULDC.64 UR4, c[0x4][0x68] ;  /* 0x01001a0000047ab9 */ /* 0x000fe20000000a00 */
[----:B------:R-:W-:Y:S01]  /*1230*/  ULDC.64 UR6, c[0x4][0x8] ;  /* 0x0100020000067ab9 */ /* 0x000fe20000000a00 */
[----:B--2---:R-:W-:Y:S01]  /*1240*/  IMAD.U32 R4, RZ, RZ, UR4 ;  /* 0x00000004ff047e24 */ /* 0x004fe2000f8e00ff */
[----:B------:R0:W2:Y:S01]  /*1250*/  LDC.64 R14, c[0x4][R0] ;  /* 0x01000000000e7b82 */ /* 0x0000a20000000a00 */
[----:B------:R-:W-:Y:S01]  /*1260*/  MOV R5, UR5 ;  /* 0x0000000500057c02 */ /* 0x000fe20008000f00 */
[----:B------:R-:W-:Y:S01]  /*1270*/  ULDC.64 UR4, c[0x4][0x70] ;  /* 0x01001c0000047ab9 */ /* 0x000fe20000000a00 */
[----:B------:R-:W-:Y:S01]  /*1280*/  IMAD.U32 R10, RZ, RZ, UR6 ;  /* 0x00000006ff0a7e24 */ /* 0x000fe2000f8e00ff */
[----:B------:R-:W-:Y:S01]  /*1290*/  MOV R11, UR7 ;  /* 0x00000007000b7c02 */ /* 0x000fe20008000f00 */
[----:B------:R-:W-:Y:S02]  /*12a0*/  IMAD.U32 R6, RZ, RZ, UR4 ;  /* 0x00000004ff067e24 */ /* 0x000fe4000f8e00ff */
[----:B------:R-:W-:-:S02]  /*12b0*/  IMAD.U32 R7, RZ, RZ, UR5 ;  /* 0x00000005ff077e24 */ /* 0x000fc4000f8e00ff */
[----:B------:R-:W-:Y:S02]  /*12c0*/  IMAD.MOV.U32 R8, RZ, RZ, 0x1e1 ;  /* 0x000001e1ff087424 */ /* 0x000fe400078e00ff */
[----:B------:R-:W-:Y:S02]  /*12d0*/  IMAD.MOV.U32 R12, RZ, RZ, 0x1 ;  /* 0x00000001ff0c7424 */ /* 0x000fe400078e00ff */
[----:B0-----:R-:W-:-:S07]  /*12e0*/  IMAD.MOV.U32 R13, RZ, RZ, RZ ;  /* 0x000000ffff0d7224 */ /* 0x001fce00078e00ff */
[----:B------:R-:W-:-:S07]  /*12f0*/  LEPC R20, `(.L_x_13) ;  /* 0x000000001014794e */ /* 0x000fce0000000000 */
[----:B-123-5:R-:W-:Y:S05]  /*1300*/  CALL.ABS.NOINC R14 ;  /* 0x000000000e007343 */ /* 0x02efea0003c00000 */
.L_x_13:
[----:B------:R-:W-:-:S06]  /*1310*/  ULOP3.LUT UR4, UR40, 0x1, URZ, 0xfc, !UPT ;  /* 0x0000000128047892 */ /* 0x000fcc000f8efc3f */
[----:B------:R-:W-:-:S04]  /*1320*/  MOV R0, UR4 ;  /* 0x0000000400007c02 */ /* 0x000fc80008000f00 */
[----:B------:R-:W-:-:S13]  /*1330*/  ISETP.NE.AND P0, PT, R0, 0x3, PT ;  /* 0x000000030000780c */ /* 0x000fda0003f05270 */
[----:B------:R-:W-:Y:S05]  /*1340*/  @!P0 BRA `(.L_x_14) ;  /* 0x0000000000048947 */ /* 0x000fea0003800000 */
[----:B------:R-:W-:Y:S01]  /*1350*/  BPT.TRAP 0x1 ;  /* 0x000000040000795c */ /* 0x000fe20000300000 */
.L_x_14:
[----:B-1----:R-:W-:Y:S02]  /*1360*/  IMAD.U32 R3, RZ, RZ, UR39 ;  /* 0x00000027ff037e24 */ /* 0x002fe4000f8e00ff */
[----:B------:R-:W-:-:S03]  /*1370*/  IMAD.U32 R0, RZ, RZ, UR38 ;  /* 0x00000026ff007e24 */ /* 0x000fc6000f8e00ff */
[----:B------:R-:W-:Y:S02]  /*1380*/  LEA R3, R3, UR46, 0x3 ;  /* 0x0000002e03037c11 */ /* 0x000fe4000f8e18ff */
[----:B------:R-:W-:-:S04]  /*1390*/  SHF.L.U32 R0, R0, 0x1f, RZ ;  /* 0x0000001f00007819 */ /* 0x000fc800000006ff */
[----:B------:R0:W1:Y:S01]  /*13a0*/  SYNCS.PHASECHK.TRANS64.TRYWAIT P1, [R3+URZ], R0 ;  /* 0x00000000030075a7 */ /* 0x000062000802017f */
[----:B------:R-:W-:Y:S05]  /*13b0*/  @!P0 BRA `(.L_x_15) ;  /* 0x0000000000048947 */ /* 0x000fea0003800000 */
[----:B------:R-:W-:Y:S01]  /*13c0*/  BPT.TRAP 0x1 ;  /* 0x000000040000795c */ /* 0x000fe20000300000 */
.L_x_15:
[----:B-1----:R-:W-:Y:S05]  /*13d0*/  @P1 BRA `(.L_x_16) ;  /* 0x0000000000081947 */ /* 0x002fea0003800000 */
[----:B------:R-:W1:Y:S02]  /*13e0*/  SYNCS.PHASECHK.TRANS64.TRYWAIT P1, [R3+URZ], R0 ;  /* 0x00000000030075a7 */ /* 0x000e64000802017f */
[----:B-1----:R-:W-:Y:S05]  /*13f0*/  @!P1 BRA `(.L_x_17) ;  /* 0x000001a000989947 */ /* 0x002fea0003800000 */
.L_x_16:
[----:B------:R-:W-:-:S04]  /*1400*/  UISETP.LT.AND UP0, UPT, UR44, 0x1, UPT ;  /* 0x000000012c00788c */ /* 0x000fc8000bf01270 */
[----:B------:R-:W-:-:S04]  /*1410*/  USEL UR4, UR44, 0x1, UP0 ;  /* 0x000000012c047887 */ /* 0x000fc80008000000 */
[----:B------:R-:W-:-:S06]  /*1420*/  UIADD3 UR4, UR44, -UR4, URZ ;  /* 0x800000042c047290 */ /* 0x000fcc000fffe03f */
[----:B01----:R-:W-:Y:S01]  /*1430*/  IMAD.U32 R0, RZ, RZ, UR4 ;  /* 0x00000004ff007e24 */ /* 0x003fe2000f8e00ff */
[----:B------:R-:W-:Y:S01]  /*1440*/  MOV R3, UR4 ;  /* 0x0000000400037c02 */ /* 0x000fe20008000f00 */
[----:B------:R-:W-:Y:S05]  /*1450*/  WARPSYNC.ALL ;  /* 0x0000000000007948 */ /* 0x000fea0003800000 */
[----:B------:R-:W-:Y:S01]  /*1460*/  ISETP.GE.AND P1, PT, R0, 0x1, PT ;  /* 0x000000010000780c */ /* 0x000fe20003f26270 */
[----:B------:R-:W-:Y:S01]  /*1470*/  UIADD3 UR46, UR46, 0x18100, URZ ;  /* 0x000181002e2e7890 */ /* 0x000fe2000fffe03f */
[----:B------:R-:W-:Y:S01]  /*1480*/  WARPGROUP.ARRIVE ;  /* 0x00000000000079c5 */ /* 0x000fe20000000000 */
[----:B------:R-:W-:Y:S01]  /*1490*/  ULOP3.LUT UR4, UR47, 0x10000, URZ, 0xfc, !UPT ;  /* 0x000100002f047892 */ /* 0x000fe2000f8efc3f */
[----:B-----5:R-:W-:Y:S01]  /*14a0*/  STL [R1+0x2c4], R16 ;  /* 0x0002c41001007387 */ /* 0x020fe20000100800 */
[----:B------:R-:W-:-:S02]  /*14b0*/  USHF.R.U32.HI UR46, URZ, 0x4, UR46 ;  /* 0x000000043f2e7899 */ /* 0x000fc4000801162e */
[----:B------:R-:W-:Y:S01]  /*14c0*/  ULEA UR6, UR39, UR4, 0xb ;  /* 0x0000000427067291 */ /* 0x000fe2000f8e583f */
[----:B------:R0:W-:Y:S01]  /*14d0*/  STL [R1+0x2c0], R3 ;  /* 0x0002c00301007387 */ /* 0x0001e20000100800 */
[----:B------:R-:W-:Y:S01]  /*14e0*/  ULOP3.LUT UR5, UR46, 0x3fff, URZ, 0xc0, !UPT ;  /* 0x00003fff2e057892 */ /* 0x000fe2000f8ec03f */
[----:B------:R-:W-:Y:S01]  /*14f0*/  UMOV UR9, 0x40000040 ;  /* 0x4000004000097882 */ /* 0x000fe20000000000 */
[----:B------:R-:W-:Y:S02]  /*1500*/  UMOV UR11, 0x40000040 ;  /* 0x40000040000b7882 */ /* 0x000fe40000000000 */
[----:B------:R-:W-:Y:S01]  /*1510*/  ULOP3.LUT UR5, UR5, 0x10000, URZ, 0xfc, !UPT ;  /* 0x0001000005057892 */ /* 0x000fe2000f8efc3f */
[----:B------:R1:W-:Y:S01]  /*1520*/  STL [R1+0x2bc], R2 ;  /* 0x0002bc0201007387 */ /* 0x0003e20000100800 */
[----:B------:R-:W-:Y:S02]  /*1530*/  UMOV UR8, UR6 ;  /* 0x0000000600087c82 */ /* 0x000fe40008000000 */
[----:B------:R-:W-:-:S07]  /*1540*/  ULEA UR7, UR39, UR5, 0xb ;  /* 0x0000000527077291 */ /* 0x000fce000f8e583f */
[----:B------:R-:W-:Y:S02]  /*1550*/  UMOV UR10, UR7 ;  /* 0x00000007000a7c82 */ /* 0x000fe40008000000 */
[----:B------:R-:W-:Y:S01]  /*1560*/  HGMMA.64x256x16.F32 R24, gdesc[UR8], RZ, !UPT, gsb0 ;  /* 0x03e00000081879f0 */ /* 0x000fe2000c0008ff */
[----:B------:R-:W-:Y:S01]  /*1570*/  UIADD3 UR8, UR6, 0x400, URZ ;  /* 0x0000040006087890 */ /* 0x000fe2000fffe03f */
[----:B------:R-:W-:Y:S01]  /*1580*/  UMOV UR9, 0x40000040 ;  /* 0x4000004000097882 */ /* 0x000fe20000000000 */
[----:B------:R-:W-:Y:S02]  /*1590*/  WARPGROUP.DEPBAR.LE gsb0, 0x0 ;  /* 0x00008000000079c5 */ /* 0x000fe40000010000 */
[----:B------:R-:W-:Y:S01]  /*15a0*/  STL.64 [R1], R24 ;  /* 0x0000001801007387 */ /* 0x000fe20000100a00 */
[----:B------:R-:W-:Y:S01]  /*15b0*/  IMAD.MOV.U32 R235, RZ, RZ, R46 ;  /* 0x000000ffffeb7224 */ /* 0x000fe200078e002e */
[----:B------:R-:W-:Y:S01]  /*15c0*/  MOV R232, R49 ;  /* 0x0000003100e87202 */ /* 0x000fe20000000f00 */
[----:B------:R-:W-:Y:S01]  /*15d0*/  IMAD.MOV.U32 R234, RZ, RZ, R47 ;  /* 0x000000ffffea7224 */ /* 0x000fe200078e002f */
[----:B------:R-:W-:Y:S01]  /*15e0*/  STL.64 [R1+0x8], R26 ;  /* 0x0000081a01007387 */ /* 0x000fe20000100a00 */
        /* <DEDUP_REMOVED lines=65> */
[----:B0-----:R-:W-:Y:S01]  /*1a00*/  MOV R3, R149 ;  /* 0x0000009500037202 */ /* 0x001fe20000000f00 */
[----:B------:R-:W-:Y:S01]  /*1a10*/  IMAD.MOV.U32 R176, RZ, RZ, R92 ;  /* 0x000000ffffb07224 */ /* 0x000fe200078e005c */
[----:B------:R0:W-:Y:S01]  /*1a20*/  STL.64 [R1+0x50], R44 ;  /* 0x0000502c01007387 */ /* 0x0001e20000100a00 */
[----:B------:R-:W-:-:S02]  /*1a30*/  IMAD.MOV.U32 R178, RZ, RZ, R94 ;  /* 0x000000ffffb27224 */ /* 0x000fc400078e005e */
[----:B------:R-:W-:Y:S01]  /*1a40*/  IMAD.MOV.U32 R179, RZ, RZ, R95 ;  /* 0x000000ffffb37224 */ /* 0x000fe200078e005f */
[----:B------:R-:W-:Y:S01]  /*1a50*/  STL [R1+0x578], R160 ;  /* 0x000578a001007387 */ /* 0x000fe20000100800 */
[----:B------:R-:W-:Y:S02]  /*1a60*/  IMAD.MOV.U32 R180, RZ, RZ, R96 ;  /* 0x000000ffffb47224 */ /* 0x000fe400078e0060 */
[----:B------:R-:W-:Y:S02]  /*1a70*/  IMAD.MOV.U32 R182, RZ, RZ, R98 ;  /* 0x000000ffffb67224 */ /* 0x000fe400078e0062 */
[----:B------:R-:W-:Y:S02]  /*1a80*/  IMAD.MOV.U32 R183, RZ, RZ, R99 ;  /* 0x000000ffffb77224 */ /* 0x000fe400078e0063 */
[----:B------:R-:W-:Y:S02]  /*1a90*/  IMAD.MOV.U32 R184, RZ, RZ, R100 ;  /* 0x000000ffffb87224 */ /* 0x000fe400078e0064 */
[----:B------:R-:W-:-:S02]  /*1aa0*/  IMAD.MOV.U32 R186, RZ, RZ, R102 ;  /* 0x000000ffffba7224 */ /* 0x000fc400078e0066 */
[----:B------:R-:W-:Y:S02]  /*1ab0*/  IMAD.MOV.U32 R187, RZ, RZ, R103 ;  /* 0x000000ffffbb7224 */ /* 0x000fe400078e0067 */
        /* <DEDUP_REMOVED lines=23> */
[----:B---3--:R-:W-:Y:S02]  /*1c30*/  IMAD.MOV.U32 R17, RZ, RZ, R135 ;  /* 0x000000ffff117224 */ /* 0x008fe400078e0087 */
        /* <DEDUP_REMOVED lines=8> */
[----:B--2---:R-:W-:Y:S02]  /*1cc0*/  IMAD.MOV.U32 R5, RZ, RZ, R147 ;  /* 0x000000ffff057224 */ /* 0x004fe400078e0093 */
[----:B------:R-:W-:Y:S02]  /*1cd0*/  IMAD.MOV.U32 R4, RZ, RZ, R148 ;  /* 0x000000ffff047224 */ /* 0x000fe400078e0094 */
[----:B-1----:R-:W-:-:S02]  /*1ce0*/  IMAD.MOV.U32 R2, RZ, RZ, R150 ;  /* 0x000000ffff027224 */ /* 0x002fc400078e0096 */
[----:B------:R-:W-:Y:S02]  /*1cf0*/  IMAD.MOV.U32 R0, RZ, RZ, R151 ;  /* 0x000000ffff007224 */ /* 0x000fe400078e0097 */
[----:B0-----:R-:W-:-:S06]  /*1d00*/  WARPGROUP.ARRIVE ;  /* 0x00000000000079c5 */ /* 0x001fcc0000000000 */
[----:B------:R-:W-:Y:S03]  /*1d10*/  HGMMA.64x256x16.F32 R24, gdesc[UR8], RZ, !UPT, gsb0 ;  /* 0x03e00000081879f0 */ /* 0x000fe6000c0008ff */
[----:B------:R-:W-:Y:S02]  /*1d20*/  WARPGROUP.DEPBAR.LE gsb0, 0x0 ;  /* 0x00008000000079c5 */ /* 0x000fe40000010000 */
[----:B------:R-:W-:Y:S04]  /*1d30*/  STL.64 [R1+0x570], R150 ;  /* 0x0005709601007387 */ /* 0x000fe80000100a00 */
        /* <DEDUP_REMOVED lines=20> */
[----:B------:R0:W-:Y:S04]  /*1e80*/  STL.64 [R1+0x4c8], R108 ;  /* 0x0004c86c01007387 */ /* 0x0001e80000100a00 */
[----:B0-----:R-:W2:Y:S04]  /*1e90*/  LDL.LU R108, [R1] ;  /* 0x00000000016c7983 */ /* 0x001ea80000300800 */
[----:B------:R-:W2:Y:S04]  /*1ea0*/  LDL.LU R109, [R1+0x4] ;  /* 0x00000400016d7983 */ /* 0x000ea80000300800 */
        /* <DEDUP_REMOVED lines=19> */
[----:B------:R-:W2:Y:S01]  /*1fe0*/  LDL.LU R129, [R1+0x54] ;  /* 0x0000540001817983 */ /* 0x000ea20000300800 */
        /* <DEDUP_REMOVED lines=21> */
[----:B------:R-:W-:Y:S01]  /*2140*/  UIADD3 UR8, UR6, 0x2, URZ ;  /* 0x0000000206087890 */ /* 0x000fe2000fffe03f */
[----:B------:R-:W-:Y:S01]  /*2150*/  IMAD.MOV.U32 R145, RZ, RZ, R220 ;  /* 0x000000ffff917224 */ /* 0x000fe200078e00dc */
[----:B------:R-:W-:Y:S01]  /*2160*/  UIADD3 UR10, UR7, 0x2, URZ ;  /* 0x00000002070a7890 */ /* 0x000fe2000fffe03f */
[----:B------:R-:W-:Y:S01]  /*2170*/  IMAD.MOV.U32 R146, RZ, RZ, R219 ;  /* 0x000000ffff927224 */ /* 0x000fe200078e00db */
[----:B------:R-:W-:Y:S01]  /*2180*/  MOV R219, R17 ;  /* 0x0000001100db7202 */ /* 0x000fe20000000f00 */
[----:B------:R-:W-:Y:S01]  /*2190*/  IMAD.MOV.U32 R148, RZ, RZ, R217 ;  /* 0x000000ffff947224 */ /* 0x000fe200078e00d9 */
[----:B------:R-:W-:Y:S01]  /*21a0*/  UMOV UR9, 0x40000040 ;  /* 0x4000004000097882 */ /* 0x000fe20000000000 */
[----:B------:R-:W-:Y:S01]  /*21b0*/  IMAD.MOV.U32 R149, RZ, RZ, R216 ;  /* 0x000000ffff957224 */ /* 0x000fe200078e00d8 */
[----:B------:R-:W-:Y:S01]  /*21c0*/  UMOV UR11, 0x40000040 ;  /* 0x40000040000b7882 */ /* 0x000fe20000000000 */
[----:B------:R-:W-:Y:S01]  /*21d0*/  IMAD.MOV.U32 R150, RZ, RZ, R215 ;  /* 0x000000ffff967224 */ /* 0x000fe200078e00d7 */
[----:B------:R-:W-:Y:S01]  /*21e0*/  MOV R215, R21 ;  /* 0x0000001500d77202 */ /* 0x000fe20000000f00 */
        /* <DEDUP_REMOVED lines=17> */
[----:B------:R-:W-:-:S06]  /*2300*/  IMAD.MOV.U32 R234, RZ, RZ, R2 ;  /* 0x000000ffffea7224 */ /* 0x000fcc00078e0002 */
[----:B--2---:R-:W-:-:S06]  /*2310*/  WARPGROUP.ARRIVE ;  /* 0x00000000000079c5 */ /* 0x004fcc0000000000 */
[----:B------:R-:W-:Y:S03]  /*2320*/  HGMMA.64x256x16.F32 R108, gdesc[UR8], R108, gsb0 ;  /* 0x03e00000086c79f0 */ /* 0x000fe6000800086c */
[----:B------:R-:W-:Y:S02]  /*2330*/  WARPGROUP.DEPBAR.LE gsb0, 0x0 ;  /* 0x00008000000079c5 */ /* 0x000fe40000010000 */
[----:B------:R-:W-:Y:S04]  /*2340*/  STL.64 [R1], R108 ;  /* 0x0000006c01007387 */ /* 0x000fe80000100a00 */
        /* <DEDUP_REMOVED lines=63> */
[----:B0-----:R-:W2:Y:S04]  /*2740*/  LDL.LU R160, [R1+0x578] ;  /* 0x0005780001a07983 */ /* 0x001ea80000300800 */
[----:B------:R-:W3:Y:S04]  /*2750*/  LDL.LU.64 R150, [R1+0x570] ;  /* 0x0005700001967983 */ /* 0x000ee80000300a00 */
        /* <DEDUP_REMOVED lines=20> */
[----:B------:R-:W3:Y:S01]  /*28a0*/  LDL.LU.64 R108, [R1+0x4c8] ;  /* 0x0004c800016c7983 */ /* 0x000ee20000300a00 */
[----:B------:R-:W-:Y:S01]  /*28b0*/  UIADD3 UR8, UR6, 0x402, URZ ;  /* 0x0000040206087890 */ /* 0x000fe2000fffe03f */
[----:B------:R-:W-:Y:S01]  /*28c0*/  UMOV UR9, 0x40000040 ;  /* 0x4000004000097882 */ /* 0x000fe20000000000 */
[----:B---3--:R-:W-:-:S07]  /*28d0*/  WARPGROUP.ARRIVE ;  /* 0x00000000000079c5 */ /* 0x008fce0000000000 */
[----:B------:R-:W-:Y:S03]  /*28e0*/  HGMMA.64x256x16.F32 R24, gdesc[UR8], R24, gsb0 ;  /* 0x03e00000081879f0 */ /* 0x000fe60008000818 */
        /* <DEDUP_REMOVED lines=65> */
[----:B0-----:R-:W3:Y:S04]  /*2d00*/  LDL.LU.64 R24, [R1] ;  /* 0x0000000001187983 */ /* 0x001ee80000300a00 */
        /* <DEDUP_REMOVED lines=63> */
[----:B------:R-:W-:-:S02]  /*3100*/  UIADD3 UR8, UR6, 0x4, URZ ;  /* 0x0000000406087890 */ /* 0x000fc4000fffe03f */
[----:B------:R-:W-:Y:S01]  /*3110*/  UIADD3 UR10, UR7, 0x4, URZ ;  /* 0x00000004070a7890 */ /* 0x000fe2000fffe03f */
[----:B------:R-:W-:Y:S01]  /*3120*/  UMOV UR9, 0x40000040 ;  /* 0x4000004000097882 */ /* 0x000fe20000000000 */
[----:B------:R-:W-:Y:S01]  /*3130*/  UMOV UR11, 0x40000040 ;  /* 0x40000040000b7882 */ /* 0x000fe20000000000 */
[----:B---3--:R-:W-:-:S06]  /*3140*/  WARPGROUP.ARRIVE ;  /* 0x00000000000079c5 */ /* 0x008fcc0000000000 */
[----:B------:R-:W-:Y:S03]  /*3150*/  HGMMA.64x256x16.F32 R24, gdesc[UR8], R24, gsb0 ;  /* 0x03e00000081879f0 */ /* 0x000fe60008000818 */
        /* <DEDUP_REMOVED lines=41> */
[----:B------:R0:W-:Y:S01]  /*33f0*/  STL.64 [R1+0x50], R44 ;  /* 0x0000502c01007387 */ /* 0x0001e20000100a00 */
[----:B------:R-:W-:Y:S01]  /*3400*/  IMAD.MOV.U32 R206, RZ, RZ, R122 ;  /* 0x000000ffffce7224 */ /* 0x000fe200078e007a */
[----:B------:R-:W-:Y:S01]  /*3410*/  MOV R197, R113 ;  /* 0x0000007100c57202 */ /* 0x000fe20000000f00 */
[----:B------:R-:W-:Y:S01]  /*3420*/  IMAD.MOV.U32 R207, RZ, RZ, R123 ;  /* 0x000000ffffcf7224 */ /* 0x000fe200078e007b */
[----:B------:R-:W3:Y:S01]  /*3430*/  LDL.LU.64 R150, [R1+0x4c0] ;  /* 0x0004c00001967983 */ /* 0x000ee20000300a00 */
        /* <DEDUP_REMOVED lines=64> */
[----:B------:R-:W-:-:S02]  /*3840*/  IMAD.MOV.U32 R163, RZ, RZ, R79 ;  /* 0x000000ffffa37224 */ /* 0x000fc400078e004f */
[----:B------:R-:W-:Y:S01]  /*3850*/  IMAD.MOV.U32 R216, RZ, RZ, R76 ;  /* 0x000000ffffd87224 */ /* 0x000fe200078e004c */
[----:B------:R-:W3:Y:S01]  /*3860*/  LDL.LU.64 R116, [R1+0x438] ;  /* 0x0004380001747983 */ /* 0x000ee20000300a00 */
[----:B------:R-:W-:Y:S02]  /*3870*/  IMAD.MOV.U32 R158, RZ, RZ, R74 ;  /* 0x000000ffff9e7224 */ /* 0x000fe400078e004a */
[----:B------:R-:W-:Y:S01]  /*3880*/  IMAD.MOV.U32 R159, RZ, RZ, R75 ;  /* 0x000000ffff9f7224 */ /* 0x000fe200078e004b */
[----:B------:R-:W3:Y:S01]  /*3890*/  LDL.LU.64 R114, [R1+0x430] ;  /* 0x0004300001727983 */ /* 0x000ee20000300a00 */
[----:B------:R-:W-:Y:S02]  /*38a0*/  IMAD.MOV.U32 R156, RZ, RZ, R72 ;  /* 0x000000ffff9c7224 */ /* 0x000fe400078e0048 */
        /* <DEDUP_REMOVED lines=29> */
[----:B------:R-:W-:-:S03]  /*3a80*/  IMAD.MOV.U32 R3, RZ, RZ, R47 ;  /* 0x000000ffff037224 */ /* 0x000fc600078e002f */
        /* <DEDUP_REMOVED lines=24> */
[----:B0-----:R-:W3:Y:S04]  /*3c10*/  LDL.LU.64 R44, [R1+0x318] ;  /* 0x00031800012c7983 */ /* 0x001ee80000300a00 */
        /* <DEDUP_REMOVED lines=11> */
[----:B------:R-:W-:-:S02]  /*3cd0*/  UMOV UR9, 0x40000040 ;  /* 0x4000004000097882 */ /* 0x000fc40000000000 */
[----:B--2---:R-:W-:Y:S01]  /*3ce0*/  STL [R1+0x2b8], R160 ;  /* 0x0002b8a001007387 */ /* 0x004fe20000100800 */
[----:B---3--:R-:W-:-:S06]  /*3cf0*/  WARPGROUP.ARRIVE ;  /* 0x00000000000079c5 */ /* 0x008fcc0000000000 */
        /* <DEDUP_REMOVED lines=80> */
[----:B------:R-:W-:Y:S01]  /*4200*/  UMOV UR9, 0x40000040 ;  /* 0x4000004000097882 */ /* 0x000fe20000000000 */
[----:B------:R-:W-:Y:S01]  /*4210*/  IMAD.MOV.U32 R219, RZ, RZ, R20 ;  /* 0x000000ffffdb7224 */ /* 0x000fe200078e0014 */
[----:B------:R-:W-:Y:S01]  /*4220*/  UMOV UR11, 0x40000040 ;  /* 0x40000040000b7882 */ /* 0x000fe20000000000 */
[----:B------:R-:W-:Y:S01]  /*4230*/  IMAD.MOV.U32 R221, RZ, RZ, R18 ;  /* 0x000000ffffdd7224 */ /* 0x000fe200078e0012 */
[----:B------:R0:W5:Y:S01]  /*4240*/  LDL.LU R16, [R1+0x2c4] ;  /* 0x0002c40001107983 */ /* 0x0001620000300800 */
[----:B------:R-:W-:-:S02]  /*4250*/  IMAD.MOV.U32 R222, RZ, RZ, R17 ;  /* 0x000000ffffde7224 */ /* 0x000fc400078e0011 */
[----:B------:R-:W-:Y:S01]  /*4260*/  IMAD.MOV.U32 R224, RZ, RZ, R14 ;  /* 0x000000ffffe07224 */ /* 0x000fe200078e000e */
[----:B------:R0:W5:Y:S01]  /*4270*/  LDL.LU R3, [R1+0x2c0] ;  /* 0x0002c00001037983 */ /* 0x0001620000300800 */
[----:B------:R-:W-:Y:S02]  /*4280*/  IMAD.MOV.U32 R225, RZ, RZ, R13 ;  /* 0x000000ffffe17224 */ /* 0x000fe400078e000d */
[----:B------:R-:W-:Y:S01]  /*4290*/  IMAD.MOV.U32 R227, RZ, RZ, R11 ;  /* 0x000000ffffe37224 */ /* 0x000fe200078e000b */
[----:B------:R0:W5:Y:S01]  /*42a0*/  LDL.LU R2, [R1+0x2bc] ;  /* 0x0002bc0001027983 */ /* 0x0001620000300800 */
[----:B------:R-:W-:Y:S02]  /*42b0*/  IMAD.MOV.U32 R228, RZ, RZ, R10 ;  /* 0x000000ffffe47224 */ /* 0x000fe400078e000a */
[----:B------:R-:W-:Y:S02]  /*42c0*/  IMAD.MOV.U32 R230, RZ, RZ, R8 ;  /* 0x000000ffffe67224 */ /* 0x000fe400078e0008 */
[----:B------:R-:W-:-:S02]  /*42d0*/  IMAD.MOV.U32 R231, RZ, RZ, R7 ;  /* 0x000000ffffe77224 */ /* 0x000fc400078e0007 */
        /* <DEDUP_REMOVED lines=69> */
[----:B-1----:R0:W5:Y:S04]  /*4730*/  LDL.LU R160, [R1+0x2b8] ;  /* 0x0002b80001a07983 */ /* 0x0021680000300800 */
[----:B------:R-:W2:Y:S04]  /*4740*/  LDL.LU.64 R150, [R1+0x2b0] ;  /* 0x0002b00001967983 */ /* 0x000ea80000300a00 */
        /* <DEDUP_REMOVED lines=20> */
[----:B------:R-:W2:Y:S01]  /*4890*/  LDL.LU.64 R108, [R1+0x208] ;  /* 0x00020800016c7983 */ /* 0x000ea20000300a00 */
[----:B------:R-:W-:Y:S01]  /*48a0*/  UIADD3 UR8, UR6, 0x406, URZ ;  /* 0x0000040606087890 */ /* 0x000fe2000fffe03f */
[----:B------:R-:W-:Y:S01]  /*48b0*/  UMOV UR9, 0x40000040 ;  /* 0x4000004000097882 */ /* 0x000fe20000000000 */
[----:B--2---:R-:W-:-:S07]  /*48c0*/  WARPGROUP.ARRIVE ;  /* 0x00000000000079c5 */ /* 0x004fce0000000000 */
[----:B------:R-:W-:Y:S03]  /*48d0*/  HGMMA.64x256x16.F32 R24, gdesc[UR8], R24, gsb0 ;  /* 0x03e00000081879f0 */ /* 0x000fe60008000818 */
[----:B------:R-:W-:Y:S02]  /*48e0*/  WARPGROUP.DEPBAR.LE gsb0, 0x0 ;  /* 0x00008000000079c5 */ /* 0x000fe40000010000 */
[----:B0-----:R-:W-:Y:S05]  /*48f0*/  @!P1 BRA `(.L_x_18) ;  /* 0x0000004000b49947 */ /* 0x001fea0003800000 */
[----:B------:R-:W-:-:S04]  /*4900*/  UIADD3 UR6, UR39, 0x1, URZ ;  /* 0x0000000127067890 */ /* 0x000fc8000fffe03f */
[----:B------:R-:W-:-:S04]  /*4910*/  UISETP.NE.AND UP0, UPT, UR6, 0x3, UPT ;  /* 0x000000030600788c */ /* 0x000fc8000bf05270 */
[----:B------:R-:W-:Y:S02]  /*4920*/  USEL UR7, URZ, 0x1, UP0 ;  /* 0x000000013f077887 */ /* 0x000fe40008000000 */
[----:B------:R-:W-:Y:S02]  /*4930*/  USEL UR6, UR6, URZ, UP0 ;  /* 0x0000003f06067287 */ /* 0x000fe40008000000 */
[----:B------:R-:W-:-:S06]  /*4940*/  ULOP3.LUT UR7, UR38, UR7, URZ, 0x3c, !UPT ;  /* 0x0000000726077292 */ /* 0x000fcc000f8e3c3f */
[----:B------:R-:W-:Y:S01]  /*4950*/  IMAD.U32 R0, RZ, RZ, UR7 ;  /* 0x00000007ff007e24 */ /* 0x000fe2000f8e00ff */
[----:B------:R-:W-:-:S06]  /*4960*/  UMOV UR7, UR39 ;  /* 0x0000002700077c82 */ /* 0x000fcc0008000000 */
.L_x_25:
[----:B------:R-:W-:Y:S05]  /*4970*/  @!P0 BRA `(.L_x_19) ;  /* 0x0000000000048947 */ /* 0x000fea0003800000 */
[----:B------:R-:W-:Y:S01]  /*4980*/  BPT.TRAP 0x1 ;  /* 0x000000040000795c */ /* 0x000fe20000300000 */
.L_x_19:
[----:B------:R-:W0:Y:S01]  /*4990*/  S2UR UR8, SR_CgaCtaId ;  /* 0x00000000000879c3 */ /* 0x000e220000008800 */
[----:B------:R-:W-:Y:S01]  /*49a0*/  UMOV UR12, 0x400 ;  /* 0x00000400000c7882 */ /* 0x000fe20000000000 */
[----:B------:R-:W-:Y:S01]  /*49b0*/  SHF.L.U32 R4, R0, 0x1f, RZ ;  /* 0x0000001f00047819 */ /* 0x000fe200000006ff */
[----:B0-----:R-:W-:-:S04]  /*49c0*/  ULEA UR12, UR8, UR12, 0x18 ;  /* 0x0000000c080c7291 */ /* 0x001fc8000f8ec03f */
[----:B------:R-:W-:-:S09]  /*49d0*/  ULEA UR8, UR6, UR12, 0x3 ;  /* 0x0000000c06087291 */ /* 0x000fd2000f8e183f */
[----:B------:R0:W1:Y:S01]  /*49e0*/  SYNCS.PHASECHK.TRANS64.TRYWAIT P1, [UR8], R4 ;  /* 0x00000004ff0075a7 */ /* 0x0000620008020148 */
[----:B------:R-:W-:Y:S05]  /*49f0*/  @!P0 BRA `(.L_x_20) ;  /* 0x0000000000048947 */ /* 0x000fea0003800000 */
[----:B------:R-:W-:Y:S01]  /*4a00*/  BPT.TRAP 0x1 ;  /* 0x000000040000795c */ /* 0x000fe20000300000 */
.L_x_20:
[----:B-1----:R-:W-:Y:S05]  /*4a10*/  @P1 BRA `(.L_x_21) ;  /* 0x0000000000081947 */ /* 0x002fea0003800000 */
[----:B------:R-:W1:Y:S02]  /*4a20*/  SYNCS.PHASECHK.TRANS64.TRYWAIT P1, [UR8], R4 ;  /* 0x00000004ff0075a7 */ /* 0x000e640008020148 */
[----:B-1----:R-:W-:Y:S05]  /*4a30*/  @!P1 BRA `(.L_x_22) ;  /* 0x0000016c001c9947 */ /* 0x002fea0003800000 */
.L_x_21:
        /* <DEDUP_REMOVED lines=64> */
[----:B--2---:R-:W2:Y:S04]  /*4e40*/  LDL.LU.64 R24, [R1] ;  /* 0x0000000001187983 */ /* 0x004ea80000300a00 */
        /* <DEDUP_REMOVED lines=63> */
[----:B------:R-:W-:-:S02]  /*5240*/  ULEA UR13, UR6, UR4, 0xb ;  /* 0x00000004060d7291 */ /* 0x000fc4000f8e583f */
[----:B------:R-:W-:Y:S01]  /*5250*/  ULEA UR14, UR6, UR5, 0xb ;  /* 0x00000005060e7291 */ /* 0x000fe2000f8e583f */
[----:B-----5:R-:W-:Y:S01]  /*5260*/  STL [R1+0x2c8], R16 ;  /* 0x0002c81001007387 */ /* 0x020fe20000100800 */
[----:B------:R-:W-:Y:S01]  /*5270*/  UMOV UR9, 0x40000040 ;  /* 0x4000004000097882 */ /* 0x000fe20000000000 */
[----:B------:R-:W-:Y:S02]  /*5280*/  UMOV UR11, 0x40000040 ;  /* 0x40000040000b7882 */ /* 0x000fe40000000000 */
[----:B------:R-:W-:Y:S01]  /*5290*/  UMOV UR8, UR13 ;  /* 0x0000000d00087c82 */ /* 0x000fe20008000000 */
[----:B------:R-:W-:Y:S01]  /*52a0*/  STL [R1+0x2c4], R3 ;  /* 0x0002c40301007387 */ /* 0x000fe20000100800 */
[----:B------:R-:W-:-:S03]  /*52b0*/  UMOV UR10, UR14 ;  /* 0x0000000e000a7c82 */ /* 0x000fc60008000000 */
[----:B------:R3:W-:Y:S04]  /*52c0*/  STL [R1+0x2c0], R2 ;  /* 0x0002c00201007387 */ /* 0x0007e80000100800 */
[----:B------:R4:W-:Y:S01]  /*52d0*/  STL [R1+0x2bc], R0 ;  /* 0x0002bc0001007387 */ /* 0x0009e20000100800 */
[----:B--2---:R-:W-:-:S06]  /*52e0*/  WARPGROUP.ARRIVE ;  /* 0x00000000000079c5 */ /* 0x004fcc0000000000 */
[----:B------:R-:W-:Y:S03]  /*52f0*/  HGMMA.64x256x16.F32 R24, gdesc[UR8], R24, gsb0 ;  /* 0x03e00000081879f0 */ /* 0x000fe60008000818 */
[----:B------:R-:W-:Y:S02]  /*5300*/  WARPGROUP.DEPBAR.LE gsb0, 0x0 ;  /* 0x00008000000079c5 */ /* 0x000fe40000010000 */
[----:B------:R-:W-:Y:S01]  /*5310*/  STL.64 [R1], R24 ;  /* 0x0000001801007387 */ /* 0x000fe20000100a00 */
[----:B---3--:R-:W-:Y:S01]  /*5320*/  IMAD.MOV.U32 R2, RZ, RZ, R150 ;  /* 0x000000ffff027224 */ /* 0x008fe200078e0096 */
[----:B------:R-:W-:Y:S01]  /*5330*/  MOV R3, R149 ;  /* 0x0000009500037202 */ /* 0x000fe20000000f00 */
[----:B----4-:R-:W-:Y:S01]  /*5340*/  IMAD.MOV.U32 R0, RZ, RZ, R151 ;  /* 0x000000ffff007224 */ /* 0x010fe200078e0097 */
[----:B------:R-:W-:Y:S01]  /*5350*/  STL.64 [R1+0x8], R26 ;  /* 0x0000081a01007387 */ /* 0x000fe20000100a00 */
[----:B01----:R-:W-:Y:S01]  /*5360*/  IMAD.MOV.U32 R4, RZ, RZ, R148 ;  /* 0x000000ffff047224 */ /* 0x003fe200078e0094 */
        /* <DEDUP_REMOVED lines=38> */
[----:B------:R-:W2:Y:S01]  /*55d0*/  LDL.LU.64 R150, [R1+0x780] ;  /* 0x0007800001967983 */ /* 0x000ea20000300a00 */
        /* <DEDUP_REMOVED lines=96> */
[----:B------:R-:W-:-:S03]  /*5be0*/  IMAD.MOV.U32 R235, RZ, RZ, R46 ;  /* 0x000000ffffeb7224 */ /* 0x000fc600078e002e */
        /* <DEDUP_REMOVED lines=28> */
[----:B0-----:R-:W2:Y:S04]  /*5db0*/  LDL.LU.64 R44, [R1+0x5d8] ;  /* 0x0005d800012c7983 */ /* 0x001ea80000300a00 */
        /* <DEDUP_REMOVED lines=11> */
[----:B------:R-:W-:-:S02]  /*5e70*/  UMOV UR9, 0x40000040 ;  /* 0x4000004000097882 */ /* 0x000fc40000000000 */
[----:B------:R-:W-:Y:S01]  /*5e80*/  STL [R1+0x580], R160 ;  /* 0x000580a001007387 */ /* 0x000fe20000100800 */
[----:B--2---:R-:W-:-:S06]  /*5e90*/  WARPGROUP.ARRIVE ;  /* 0x00000000000079c5 */ /* 0x004fcc0000000000 */
        /* <DEDUP_REMOVED lines=91> */
[----:B------:R-:W-:Y:S01]  /*6450*/  IMAD.MOV.U32 R234, RZ, RZ, R2 ;  /* 0x000000ffffea7224 */ /* 0x000fe200078e0002 */
[----:B------:R-:W-:Y:S02]  /*6460*/  UIADD3 UR8, UR13, 0x2, URZ ;  /* 0x000000020d087890 */ /* 0x000fe4000fffe03f */
[----:B------:R-:W-:Y:S01]  /*6470*/  UIADD3 UR10, UR14, 0x2, URZ ;  /* 0x000000020e0a7890 */ /* 0x000fe2000fffe03f */
[----:B------:R-:W-:Y:S01]  /*6480*/  UMOV UR9, 0x40000040 ;  /* 0x4000004000097882 */ /* 0x000fe20000000000 */
[----:B------:R-:W-:Y:S01]  /*6490*/  UMOV UR11, 0x40000040 ;  /* 0x40000040000b7882 */ /* 0x000fe20000000000 */
        /* <DEDUP_REMOVED lines=236> */
[----:B------:R-:W-:Y:S01]  /*7360*/  STL.64 [R1+0x30], R36 ;  /* 0x0000302401007387 */ /* 0x000fe20000100a00 */
[----:B------:R-:W-:-:S03]  /*7370*/  MOV R5, R150 ;  /* 0x0000009600057202 */ /* 0x000fc60000000f00 */
[----:B------:R-:W-:Y:S01]  /*7380*/  STL.64 [R1+0x38], R38 ;  /* 0x0000382601007387 */ /* 0x000fe20000100a00 */
[----:B------:R-:W-:-:S03]  /*7390*/  IMAD.MOV.U32 R4, RZ, RZ, R151 ;  /* 0x000000ffff047224 */ /* 0x000fc600078e0097 */
[----:B------:R-:W-:Y:S01]  /*73a0*/  STL.64 [R1+0x40], R40 ;  /* 0x0000402801007387 */ /* 0x000fe20000100a00 */
[----:B------:R-:W-:-:S03]  /*73b0*/  IMAD.MOV.U32 R7, RZ, RZ, R148 ;  /* 0x000000ffff077224 */ /* 0x000fc600078e0094 */
[----:B------:R-:W-:Y:S01]  /*73c0*/  STL.64 [R1+0x48], R42 ;  /* 0x0000482a01007387 */ /* 0x000fe20000100a00 */
[----:B------:R-:W-:Y:S01]  /*73d0*/  IMAD.MOV.U32 R6, RZ, RZ, R149 ;  /* 0x000000ffff067224 */ /* 0x000fe200078e0095 */
[----:B------:R-:W-:Y:S02]  /*73e0*/  MOV R8, R147 ;  /* 0x0000009300087202 */ /* 0x000fe40000000f00 */
[----:B------:R0:W-:Y:S01]  /*73f0*/  STL.64 [R1+0x50], R44 ;  /* 0x0000502c01007387 */ /* 0x0001e20000100a00 */
[----:B------:R-:W-:Y:S01]  /*7400*/  IMAD.MOV.U32 R9, RZ, RZ, R146 ;  /* 0x000000ffff097224 */ /* 0x000fe200078e0092 */
[----:B------:R-:W-:Y:S02]  /*7410*/  MOV R11, R144 ;  /* 0x00000090000b7202 */ /* 0x000fe40000000f00 */
[----:B------:R-:W3:Y:S01]  /*7420*/  LDL.LU.64 R150, [R1+0x4c8] ;  /* 0x0004c80001967983 */ /* 0x000ee20000300a00 */
[----:B------:R-:W-:-:S03]  /*7430*/  IMAD.MOV.U32 R10, RZ, RZ, R145 ;  /* 0x000000ffff0a7224 */ /* 0x000fc600078e0091 */
[----:B------:R-:W3:Y:S01]  /*7440*/  LDL.LU.64 R148, [R1+0x4c0] ;  /* 0x0004c00001947983 */ /* 0x000ee20000300a00 */
[----:B------:R-:W-:Y:S01]  /*7450*/  IMAD.MOV.U32 R13, RZ, RZ, R142 ;  /* 0x000000ffff0d7224 */ /* 0x000fe200078e008e */
[----:B------:R-:W-:Y:S01]  /*7460*/  MOV R14, R141 ;  /* 0x0000008d000e7202 */ /* 0x000fe20000000f00 */
[----:B------:R-:W-:Y:S01]  /*7470*/  IMAD.MOV.U32 R12, RZ, RZ, R143 ;  /* 0x000000ffff0c7224 */ /* 0x000fe200078e008f */
[----:B------:R-:W3:Y:S01]  /*7480*/  LDL.LU.64 R146, [R1+0x4b8] ;  /* 0x0004b80001927983 */ /* 0x000ee20000300a00 */
        /* <DEDUP_REMOVED lines=140> */
[----:B------:R-:W-:Y:S02]  /*7d50*/  IMAD.MOV.U32 R16, RZ, RZ, R46 ;  /* 0x000000ffff107224 */ /* 0x000fe400078e002e */
[----:B------:R-:W-:Y:S01]  /*7d60*/  IMAD.MOV.U32 R3, RZ, RZ, R47 ;  /* 0x000000ffff037224 */ /* 0x000fe200078e002f */
        /* <DEDUP_REMOVED lines=108> */
[----:B------:R-:W-:Y:S01]  /*8430*/  IMAD.MOV.U32 R229, RZ, RZ, R10 ;  /* 0x000000ffffe57224 */ /* 0x000fe200078e000a */
[----:B------:R0:W5:Y:S01]  /*8440*/  LDL.LU R0, [R1+0x2bc] ;  /* 0x0002bc0001007983 */ /* 0x0001620000300800 */
[----:B------:R-:W-:-:S02]  /*8450*/  IMAD.MOV.U32 R230, RZ, RZ, R9 ;  /* 0x000000ffffe67224 */ /* 0x000fc400078e0009 */
        /* <DEDUP_REMOVED lines=99> */
[----:B------:R-:W-:Y:S01]  /*8a90*/  BPT.TRAP 0x1 ;  /* 0x000000040000795c */ /* 0x000fe20000300000 */
.L_x_23:
[----:B------:R-:W-:Y:S02]  /*8aa0*/  UISETP.GT.U32.AND UP0, UPT, UR40, 0x1, UPT ;  /* 0x000000012800788c */ /* 0x000fe4000bf04070 */
[----:B------:R-:W-:-:S04]  /*8ab0*/  ULEA UR12, UR7, UR12, 0x3 ;  /* 0x0000000c070c7291 */ /* 0x000fc8000f8e183f */
[----:B------:R-:W-:Y:S01]  /*8ac0*/  UIADD3 UR12, UR12, 0x18, URZ ;  /* 0x000000180c0c7890 */ /* 0x000fe2000fffe03f */
[----:B------:R-:W-:-:S03]  /*8ad0*/  PLOP3.LUT P1, PT, PT, PT, UP0, 0x80, 0x0 ;  /* 0x000000000000781c */ /* 0x000fc60003f2f008 */
[----:B------:R-:W-:-:S09]  /*8ae0*/  UPRMT UR12, URZ, 0x654, UR12 ;  /* 0x000006543f0c7896 */ /* 0x000fd2000800000c */
[----:B------:R-:W-:Y:S01]  /*8af0*/  SYNCS.ARRIVE.TRANS64.RED.A1T0 RZ, [UR12], RZ ;  /* 0x000000ffffff79a7 */ /* 0x000fe2000810040c */
[----:B------:R-:W-:Y:S05]  /*8b00*/  @P1 BRA `(.L_x_24) ;  /* 0x0000000000041947 */ /* 0x000fea0003800000 */
[----:B------:R-:W-:Y:S01]  /*8b10*/  BPT.TRAP 0x1 ;  /* 0x000000040000795c */ /* 0x000fe20000300000 */
.L_x_24:
[----:B------:R-:W-:Y:S01]  /*8b20*/  UIADD3 UR6, UR6, 0x1, URZ ;  /* 0x0000000106067890 */ /* 0x000fe2000fffe03f */
[C---:B-----5:R-:W-:Y:S01]  /*8b30*/  ISETP.GT.AND P1, PT, R3.reuse, 0x1, PT ;  /* 0x000000010300780c */ /* 0x060fe20003f24270 */
[----:B------:R-:W-:Y:S01]  /*8b40*/  UIADD3 UR7, UR7, 0x1, URZ ;  /* 0x0000000107077890 */ /* 0x000fe2000fffe03f */
[----:B------:R-:W-:Y:S01]  /*8b50*/  VIADD R3, R3, 0xffffffff ;  /* 0xffffffff03037836 */ /* 0x000fe20000000000 */
[----:B------:R-:W-:Y:S02]  /*8b60*/  UISETP.NE.AND UP0, UPT, UR6, 0x3, UPT ;  /* 0x000000030600788c */ /* 0x000fe4000bf05270 */
[----:B------:R-:W-:Y:S02]  /*8b70*/  UISETP.NE.AND UP1, UPT, UR7, 0x3, UPT ;  /* 0x000000030700788c */ /* 0x000fe4000bf25270 */
[----:B------:R-:W-:Y:S02]  /*8b80*/  USEL UR8, URZ, 0x1, UP0 ;  /* 0x000000013f087887 */ /* 0x000fe40008000000 */
[----:B------:R-:W-:-:S02]  /*8b90*/  USEL UR6, UR6, URZ, UP0 ;  /* 0x0000003f06067287 */ /* 0x000fc40008000000 */
[----:B------:R-:W-:Y:S02]  /*8ba0*/  USEL UR7, UR7, URZ, UP1 ;  /* 0x0000003f07077287 */ /* 0x000fe40008800000 */
[----:B------:R-:W-:Y:S01]  /*8bb0*/  LOP3.LUT R0, R0, UR8, RZ, 0x3c, !PT ;  /* 0x0000000800007c12 */ /* 0x000fe2000f8e3cff */
[----:B------:R-:W-:Y:S09]  /*8bc0*/  @P1 BRA `(.L_x_25) ;  /* 0xffffffbc00681947 */ /* 0x000ff2000383ffff */
.L_x_18:
[----:B------:R-:W0:Y:S02]  /*8bd0*/  LDC R0, c[0x0][0x28c] ;  /* 0x0000a300ff007b82 */ /* 0x000e240000000800 */
[----:B0-----:R-:W-:-:S13]  /*8be0*/  ISETP.GE.AND P1, PT, R0, 0x1, PT ;  /* 0x000000010000780c */ /* 0x001fda0003f26270 */
[----:B------:R-:W-:Y:S05]  /*8bf0*/  @!P1 BRA `(.L_x_26) ;  /* 0x00000000004c9947 */ /* 0x000fea0003800000 */
[----:B------:R-:W-:Y:S05]  /*8c00*/  @!P0 BRA `(.L_x_27) ;  /* 0x0000000000048947 */ /* 0x000fea0003800000 */
[----:B------:R-:W-:Y:S01]  /*8c10*/  BPT.TRAP 0x1 ;  /* 0x000000040000795c */ /* 0x000fe20000300000 */
.L_x_27:
[----:B------:R-:W0:Y:S01]  /*8c20*/  S2UR UR7, SR_CgaCtaId ;  /* 0x00000000000779c3 */ /* 0x000e220000008800 */
[----:B------:R-:W-:-:S04]  /*8c30*/  UISETP.LT.AND UP0, UPT, UR44, 0x1, UPT ;  /* 0x000000012c00788c */ /* 0x000fc8000bf01270 */
[----:B------:R-:W-:Y:S02]  /*8c40*/  USEL UR6, UR44, 0x1, UP0 ;  /* 0x000000012c067887 */ /* 0x000fe40008000000 */
[----:B------:R-:W-:Y:S02]  /*8c50*/  UISETP.GT.U32.AND UP0, UPT, UR40, 0x1, UPT ;  /* 0x000000012800788c */ /* 0x000fe4000bf04070 */
[----:B------:R-:W-:-:S04]  /*8c60*/  UIADD3 UR6, UR39, UR44, -UR6 ;  /* 0x0000002c27067290 */ /* 0x000fc8000fffe806 */
[----:B------:R-:W-:Y:S01]  /*8c70*/  UIMAD.WIDE.U32 UR4, UR6, -0x55555555, URZ ;  /* 0xaaaaaaab060478a5 */ /* 0x000fe2000f8e003f */
[----:B------:R-:W-:-:S03]  /*8c80*/  PLOP3.LUT P0, PT, PT, PT, UP0, 0x80, 0x0 ;  /* 0x000000000000781c */ /* 0x000fc60003f0f008 */
[----:B------:R-:W-:-:S03]  /*8c90*/  USHF.R.U32.HI UR4, URZ, 0x1, UR5 ;  /* 0x000000013f047899 */ /* 0x000fc60008011605 */
[----:B------:R-:W-:Y:S01]  /*8ca0*/  UMOV UR5, 0x400 ;  /* 0x0000040000057882 */ /* 0x000fe20000000000 */
[----:B------:R-:W-:Y:S02]  /*8cb0*/  UIMAD UR6, UR4, -0x3, UR6 ;  /* 0xfffffffd040678a4 */ /* 0x000fe4000f8e0206 */
[----:B0-----:R-:W-:-:S04]  /*8cc0*/  ULEA UR5, UR7, UR5, 0x18 ;  /* 0x0000000507057291 */ /* 0x001fc8000f8ec03f */
[----:B------:R-:W-:-:S04]  /*8cd0*/  ULEA UR6, UR6, UR5, 0x3 ;  /* 0x0000000506067291 */ /* 0x000fc8000f8e183f */
[----:B------:R-:W-:-:S04]  /*8ce0*/  UIADD3 UR6, UR6, 0x18, URZ ;  /* 0x0000001806067890 */ /* 0x000fc8000fffe03f */
[----:B------:R-:W-:-:S09]  /*8cf0*/  UPRMT UR6, URZ, 0x654, UR6 ;  /* 0x000006543f067896 */ /* 0x000fd20008000006 */
[----:B------:R-:W-:Y:S01]  /*8d00*/  SYNCS.ARRIVE.TRANS64.RED.A1T0 RZ, [UR6], RZ ;  /* 0x000000ffffff79a7 */ /* 0x000fe20008100406 */
[----:B------:R-:W-:Y:S05]  /*8d10*/  @P0 BRA `(.L_x_26) ;  /* 0x0000000000040947 */ /* 0x000fea0003800000 */
[----:B------:R-:W-:Y:S01]  /*8d20*/  BPT.TRAP 0x1 ;  /* 0x000000040000795c */ /* 0x000fe20000300000 */
.L_x_26:
[----:B------:R-:W0:Y:S01]  /*8d30*/  S2R R8, SR_TID.X ;  /* 0x0000000000087919 */ /* 0x000e220000002100 */
[----:B------:R-:W-:Y:S01]  /*8d40*/  IMAD.MOV.U32 R19, RZ, RZ, 0x6540 ;  /* 0x00006540ff137424 */ /* 0x000fe200078e00ff */
[----:B------:R-:W-:Y:S01]  /*8d50*/  USHF.R.S32.HI UR10, URZ, 0x1f, UR43 ;  /* 0x0000001f3f0a7899 */ /* 0x000fe2000801142b */
[----:B-----5:R-:W-:Y:S01]  /*8d60*/  LOP3.LUT R4, R160, 0x1, RZ, 0xc0, !PT ;  /* 0x00000001a0047812 */ /* 0x020fe200078ec0ff */
[----:B------:R-:W-:Y:S01]  /*8d70*/  ULDC.64 UR8, c[0x0][0x5d0] ;  /* 0x0001740000087ab9 */ /* 0x000fe20000000a00 */
[----:B------:R-:W-:Y:S01]  /*8d80*/  UIMAD.WIDE UR6, UR41, 0x100, URZ ;  /* 0x00000100290678a5 */ /* 0x000fe2000f8e023f */
[----:B------:R-:W-:Y:S01]  /*8d90*/  MOV R6, UR8 ;  /* 0x0000000800067c02 */ /* 0x000fe20008000f00 */
[----:B------:R-:W-:Y:S01]  /*8da0*/  UIMAD UR4, UR10, UR8, URZ ;  /* 0x000000080a0472a4 */ /* 0x000fe2000f8e023f */
[----:B------:R-:W-:Y:S01]  /*8db0*/  SHF.L.U32 R3, R4, 0x6, RZ ;  /* 0x0000000604037819 */ /* 0x000fe200000006ff */
[----:B------:R-:W-:Y:S02]  /*8dc0*/  USHF.L.U32 UR41, UR41, 0x8, URZ ;  /* 0x0000000829297899 */ /* 0x000fe4000800063f */
[----:B------:R-:W-:Y:S01]  /*8dd0*/  UIMAD UR4, UR43, UR9, UR4 ;  /* 0x000000092b0472a4 */ /* 0x000fe2000f8e0204 */
[----:B------:R-:W-:Y:S01]  /*8de0*/  ULDC UR8, c[0x0][0x284] ;  /* 0x0000a10000087ab9 */ /* 0x000fe20000000800 */
[----:B------:R-:W-:Y:S01]  /*8df0*/  UIADD3 UR39, UR44, UR39, URZ ;  /* 0x000000272c277290 */ /* 0x000fe2000fffe03f */
[----:B------:R-:W-:Y:S01]  /*8e00*/  IMAD.U32 R17, RZ, RZ, UR8 ;  /* 0x00000008ff117e24 */ /* 0x000fe2000f8e00ff */
[----:B------:R-:W-:-:S02]  /*8e10*/  UISETP.GE.U32.AND UP2, UPT, UR44, 0x3, UPT ;  /* 0x000000032c00788c */ /* 0x000fc4000bf46070 */
[----:B------:R-:W-:-:S04]  /*8e20*/  UISETP.GT.U32.AND UP1, UPT, UR39, 0x2, UPT ;  /* 0x000000022700788c */ /* 0x000fc8000bf24070 */
[----:B------:R-:W-:Y:S01]  /*8e30*/  UISETP.LT.U32.AND UP1, UPT, UR44, 0x3, UP1 ;  /* 0x000000032c00788c */ /* 0x000fe20008f21070 */
[C---:B0-----:R-:W-:Y:S01]  /*8e40*/  IMAD.SHL.U32 R18, R8.reuse, 0x2, RZ ;  /* 0x0000000208127824 */ /* 0x041fe200078e00ff */
[----:B------:R-:W-:Y:S02]  /*8e50*/  SHF.R.U32.HI R0, RZ, 0x2, R8 ;  /* 0x00000002ff007819 */ /* 0x000fe40000011608 */
[----:B------:R-:W-:Y:S02]  /*8e60*/  LOP3.LUT R5, R8, 0x60, RZ, 0xc0, !PT ;  /* 0x0000006008057812 */ /* 0x000fe400078ec0ff */
[----:B------:R-:W-:Y:S02]  /*8e70*/  LOP3.LUT R18, R18, 0x6, RZ, 0xc0, !PT ;  /* 0x0000000612127812 */ /* 0x000fe400078ec0ff */
[----:B------:R-:W-:Y:S02]  /*8e80*/  LOP3.LUT R0, R0, 0x7, RZ, 0xc0, !PT ;  /* 0x0000000700007812 */ /* 0x000fe400078ec0ff */
[----:B------:R-:W-:Y:S01]  /*8e90*/  PRMT R18, R18, R19, UR42 ;  /* 0x0000002a12127e16 */ /* 0x000fe20008000013 */
[----:B------:R-:W-:Y:S01]  /*8ea0*/  USHF.L.U32 UR42, UR42, 0x8, URZ ;  /* 0x000000082a2a7899 */ /* 0x000fe2000800063f */
[----:B------:R-:W-:-:S02]  /*8eb0*/  SHF.R.U32.HI R5, RZ, 0x1, R5 ;  /* 0x00000001ff057819 */ /* 0x000fc40000011605 */
[----:B------:R-:W-:Y:S02]  /*8ec0*/  SHF.R.S32.HI R19, RZ, 0x1f, R18 ;  /* 0x0000001fff137819 */ /* 0x000fe40000011412 */
[--C-:B------:R-:W-:Y:S02]  /*8ed0*/  LOP3.LUT R3, R3, 0x40, R0.reuse, 0xe2, !PT ;  /* 0x0000004003037812 */ /* 0x100fe400078ee200 */
[----:B------:R-:W-:Y:S01]  /*8ee0*/  IADD3 R0, RZ, -R5, -R0 ;  /* 0x80000005ff007210 */ /* 0x000fe20007ffe800 */
[----:B------:R-:W-:Y:S01]  /*8ef0*/  IMAD.WIDE.U32 R6, R6, UR43, R18 ;  /* 0x0000002b06067c25 */ /* 0x000fe2000f8e0012 */
[----:B------:R-:W-:-:S03]  /*8f00*/  LOP3.LUT R3, R3, UR6, R5, 0xfe, !PT ;  /* 0x0000000603037c12 */ /* 0x000fc6000f8efe05 */
[----:B------:R-:W-:Y:S01]  /*8f10*/  VIADD R7, R7, UR4 ;  /* 0x0000000407077c36 */ /* 0x000fe20008000000 */
[----:B------:R-:W-:Y:S01]  /*8f20*/  ULDC UR4, c[0x0][0x288] ;  /* 0x0000a20000047ab9 */ /* 0x000fe20000000800 */
[----:B------:R-:W-:Y:S01]  /*8f30*/  IMAD R0, R4, -0x40, R0 ;  /* 0xffffffc004007824 */ /* 0x000fe200078e0200 */
[----:B------:R-:W-:Y:S01]  /*8f40*/  UISETP.GE.AND UP0, UPT, UR42, UR4, UPT ;  /* 0x000000042a00728c */ /* 0x000fe2000bf06270 */
[----:B------:R-:W-:-:S03]  /*8f50*/  MOV R4, 0xfffffffe ;  /* 0xfffffffe00047802 */ /* 0x000fc60000000f00 */
[----:B------:R-:W-:Y:S02]  /*8f60*/  UISETP.GE.OR UP0, UPT, UR41, UR8, UP0 ;  /* 0x000000082900728c */ /* 0x000fe40008706670 */
[----:B------:R-:W-:Y:S01]  /*8f70*/  IADD3 R17, R17, -UR41, R0 ;  /* 0x8000002911117c10 */ /* 0x000fe2000fffe000 */
[----:B------:R-:W-:Y:S01]  /*8f80*/  USEL UR8, URZ, 0x1, !UP1 ;  /* 0x000000013f087887 */ /* 0x000fe2000c800000 */
[----:B------:R-:W-:Y:S01]  /*8f90*/  LOP3.LUT R0, R8, 0x3, RZ, 0xc0, !PT ;  /* 0x0000000308007812 */ /* 0x000fe200078ec0ff */
[----:B------:R-:W-:Y:S01]  /*8fa0*/  UMOV UR41, 0xffffffff ;  /* 0xffffffff00297882 */ /* 0x000fe20000000000 */
[----:B------:R-:W-:Y:S01]  /*8fb0*/  PLOP3.LUT P0, PT, PT, PT, UP0, 0x80, 0x0 ;  /* 0x000000000000781c */ /* 0x000fe20003f0f008 */
[----:B------:R-:W-:Y:S02]  /*8fc0*/  ULOP3.LUT UR38, UR38, UR8, URZ, 0x3c, !UPT ;  /* 0x0000000826267292 */ /* 0x000fe4000f8e3c3f */
[----:B------:R-:W-:Y:S01]  /*8fd0*/  IMAD R0, R0, R4, UR4 ;  /* 0x0000000400007e24 */ /* 0x000fe2000f8e0204 */
[----:B------:R-:W-:-:S03]  /*8fe0*/  UIMAD.WIDE.U32 UR4, UR39, -0x55555555, URZ ;  /* 0xaaaaaaab270478a5 */ /* 0x000fc6000f8e003f */
[----:B------:R-:W-:Y:S01]  /*8ff0*/  VIADD R0, R0, -UR42 ;  /* 0x8000002a00007c36 */ /* 0x000fe20008000000 */
[----:B------:R-:W-:-:S04]  /*9000*/  USHF.R.U32.HI UR4, URZ, 0x1, UR5 ;  /* 0x000000013f047899 */ /* 0x000fc80008011605 */
[----:B------:R-:W-:Y:S02]  /*9010*/  UIMAD UR39, UR4, -0x3, UR39 ;  /* 0xfffffffd042778a4 */ /* 0x000fe4000f8e0227 */
[----:B------:R-:W-:Y:S01]  /*9020*/  @UP2 ULOP3.LUT UR38, UR38, 0x1, UR4, 0x78, !UPT ;  /* 0x0000000126262892 */ /* 0x000fe2000f8e7804 */
[----:B------:R-:W-:Y:S11]  /*9030*/  @P0 BRA `(.L_x_28) ;  /* 0x0000010400d80947 */ /* 0x000ff60003800000 */
[----:B------:R-:W-:Y:S01]  /*9040*/  FSETP.NEU.AND P0, PT, R16, RZ, PT ;  /* 0x000000ff1000720b */ /* 0x000fe20003f0d000 */
[----:B------:R-:W-:Y:S01]  /*9050*/  ULDC.64 UR8, c[0x0][0x5c8] ;  /* 0x0001720000087ab9 */ /* 0x000fe20000000a00 */
[----:B------:R-:W-:Y:S01]  /*9060*/  ISETP.GT.AND P3, PT, R17, RZ, PT ;  /* 0x000000ff1100720c */ /* 0x000fe20003f64270 */
[----:B------:R-:W-:Y:S01]  /*9070*/  UIMAD UR4, UR7, UR8, URZ ;  /* 0x00000008070472a4 */ /* 0x000fe2000f8e023f */
[----:B------:R-:W-:Y:S01]  /*9080*/  IMAD.U32 R10, RZ, RZ, UR9 ;  /* 0x00000009ff0a7e24 */ /* 0x000fe2000f8e00ff */
[----:B------:R-:W-:Y:S01]  /*9090*/  BSSY B0, `(.L_x_28) ;  /* 0x0001070000007945 */ /* 0x000fe20003800000 */
[----:B------:R-:W-:Y:S01]  /*90a0*/  IMAD.WIDE.U32 R6, R3, UR8, R6 ;  /* 0x0000000803067c25 */ /* 0x000fe2000f8e0006 */
[----:B------:R-:W-:-:S03]  /*90b0*/  ISETP.GT.AND P1, PT, R0, RZ, P3 ;  /* 0x000000ff0000720c */ /* 0x000fc60001f24270 */
[----:B------:R-:W-:-:S05]  /*90c0*/  IMAD R10, R3, R10, UR4 ;  /* 0x00000004030a7e24 */ /* 0x000fca000f8e020a */
[----:B------:R-:W-:Y:S01]  /*90d0*/  IADD3 R10, R7, R10, RZ ;  /* 0x0000000a070a7210 */ /* 0x000fe20007ffe0ff */
[----:B------:R-:W-:Y:S06]  /*90e0*/  @!P0 BRA `(.L_x_29) ;  /* 0x000000b800108947 */ /* 0x000fec0003800000 */
[----:B------:R-:W0:Y:S01]  /*90f0*/  LDC.64 R22, c[0x0][0x5b8] ;  /* 0x00016e00ff167b82 */ /* 0x000e220000000a00 */
[----:B------:R-:W2:Y:S01]  /*9100*/  LDL.LU R11, [R1] ;  /* 0x00000000010b7983 */ /* 0x000ea20000300800 */
[----:B------:R-:W-:-:S06]  /*9110*/  ULDC.64 UR4, c[0x0][0x5c0] ;  /* 0x0001700000047ab9 */ /* 0x000fcc0000000a00 */
[----:B------:R-:W1:Y:S08]  /*9120*/  LDC.64 R14, c[0x0][0x5b0] ;  /* 0x00016c00ff0e7b82 */ /* 0x000e700000000a00 */
[----:B------:R-:W3:Y:S01]  /*9130*/  LDC.64 R12, c[0x0][0x5a8] ;  /* 0x00016a00ff0c7b82 */ /* 0x000ee20000000a00 */
[C---:B0-----:R-:W-:Y:S02]  /*9140*/  IMAD R157, R22.reuse, UR10, RZ ;  /* 0x0000000a169d7c24 */ /* 0x041fe4000f8e02ff */
[----:B------:R-:W-:-:S04]  /*9150*/  IMAD.WIDE.U32 R152, R22, UR43, R18 ;  /* 0x0000002b16987c25 */ /* 0x000fc8000f8e0012 */
[----:B------:R-:W-:Y:S02]  /*9160*/  IMAD R157, R23, UR43, R157 ;  /* 0x0000002b179d7c24 */ /* 0x000fe4000f8e029d */
[----:B-1----:R-:W-:Y:S02]  /*9170*/  IMAD R156, R14, UR7, RZ ;  /* 0x000000070e9c7c24 */ /* 0x002fe4000f8e02ff */
[----:B------:R-:W-:Y:S02]  /*9180*/  IMAD.IADD R21, R153, 0x1, R157 ;  /* 0x0000000199157824 */ /* 0x000fe400078e029d */
[----:B------:R-:W-:Y:S02]  /*9190*/  IMAD.MOV.U32 R20, RZ, RZ, R152 ;  /* 0x000000ffff147224 */ /* 0x000fe400078e0098 */
[C---:B------:R-:W-:Y:S02]  /*91a0*/  IMAD R156, R3.reuse, R15, R156 ;  /* 0x0000000f039c7224 */ /* 0x040fe400078e029c */
[----:B------:R-:W-:-:S05]  /*91b0*/  IMAD.WIDE.U32 R4, R3, R14, R20 ;  /* 0x0000000e03047225 */ /* 0x000fca00078e0014 */
[----:B------:R-:W-:Y:S02]  /*91c0*/  IADD3 R5, R5, R156, RZ ;  /* 0x0000009c05057210 */ /* 0x000fe40007ffe0ff */
[----:B---3--:R-:W-:-:S04]  /*91d0*/  LEA R8, P0, R4, R12, 0x1 ;  /* 0x0000000c04087211 */ /* 0x008fc800078008ff */
[----:B------:R-:W-:-:S05]  /*91e0*/  LEA.HI.X R9, R4, R13, R5, 0x1, P0 ;  /* 0x0000000d04097211 */ /* 0x000fca00000f0c05 */
[----:B------:R-:W3:Y:S01]  /*91f0*/  @P1 LDG.E.LTC128B.U16 R23, desc[UR36][R8.64] ;  /* 0x0000002408171981 */ /* 0x000ee2000c1e1520 */
[----:B------:R-:W-:Y:S01]  /*9200*/  BSSY B1, `(.L_x_30) ;  /* 0x0000011000017945 */ /* 0x000fe20003800000 */
[----:B---3--:R-:W-:-:S05]  /*9210*/  HADD2.F32 R4, -RZ, R23.H0_H0 ;  /* 0x20000017ff047230 */ /* 0x008fca0000004100 */
[----:B------:R-:W-:-:S04]  /*9220*/  FMUL R4, R4, R16 ;  /* 0x0000001004047220 */ /* 0x000fc80000400000 */
[----:B--2---:R-:W-:Y:S01]  /*9230*/  FFMA R7, R11, R2, R4 ;  /* 0x000000020b077223 */ /* 0x004fe20000000004 */
[----:B------:R-:W-:-:S04]  /*9240*/  LEA R4, P0, R6, UR4, 0x1 ;  /* 0x0000000406047c11 */ /* 0x000fc8000f8008ff */
[----:B------:R-:W-:Y:S02]  /*9250*/  LEA.HI.X R5, R6, UR5, R10, 0x1, P0 ;  /* 0x0000000506057c11 */ /* 0x000fe400080f0c0a */
[----:B------:R-:W-:-:S05]  /*9260*/  F2FP.F16.F32.PACK_AB R6, RZ, R7 ;  /* 0x00000007ff06723e */ /* 0x000fca00000000ff */
[----:B------:R0:W-:Y:S02]  /*9270*/  @P1 STG.E.U16 desc[UR36][R4.64], R6 ;  /* 0x0000000604001986 */ /* 0x0001e4000c101524 */
[----:B0-----:R-:W-:-:S04]  /*9280*/  IMAD.WIDE.U32 R6, R3, R14, R18 ;  /* 0x0000000e03067225 */ /* 0x001fc800078e0012 */
[----:B------:R-:W-:Y:S02]  /*9290*/  IMAD.IADD R7, R156, 0x1, R7 ;  /* 0x000000019c077824 */ /* 0x000fe400078e0207 */
[----:B------:R-:W-:-:S04]  /*92a0*/  IMAD.WIDE.U32 R6, R22, UR43, R6 ;  /* 0x0000002b16067c25 */ /* 0x000fc8000f8e0006 */
[----:B------:R-:W-:Y:S01]  /*92b0*/  IMAD.IADD R7, R157, 0x1, R7 ;  /* 0x000000019d077824 */ /* 0x000fe200078e0207 */
[----:B------:R-:W-:-:S04]  /*92c0*/  LEA R10, P0, R6, R12, 0x1 ;  /* 0x0000000c060a7211 */ /* 0x000fc800078008ff */
[----:B------:R-:W-:Y:S02]  /*92d0*/  LEA.HI.X R11, R6, R13, R7, 0x1, P0 ;  /* 0x0000000d060b7211 */ /* 0x000fe400000f0c07 */
[----:B------:R-:W-:-:S13]  /*92e0*/  ISETP.GT.AND P0, PT, R0, 0x1, P3 ;  /* 0x000000010000780c */ /* 0x000fda0001f04270 */
[----:B------:R-:W-:Y:S05]  /*92f0*/  @!P0 BRA `(.L_x_31) ;  /* 0x0000000000048947 */ /* 0x000fea0003800000 */
[----:B------:R0:W5:Y:S02]  /*9300*/  LDG.E.LTC128B.U16 R23, desc[UR36][R10.64+0x2] ;  /* 0x000002240a177981 */ /* 0x000164000c1e1520 */
.L_x_31:
[----:B------:R-:W-:Y:S05]  /*9310*/  BSYNC B1 ;  /* 0x0000000000017941 */ /* 0x000fea0003800000 */
.L_x_30:
[----:B------:R-:W2:Y:S01]  /*9320*/  LDL.LU R7, [R1+0x4] ;  /* 0x0000040001077983 */ /* 0x000ea20000300800 */
[----:B-----5:R-:W-:Y:S01]  /*9330*/  HADD2.F32 R6, -RZ, R23.H0_H0 ;  /* 0x20000017ff067230 */ /* 0x020fe20000004100 */
[C---:B------:R-:W-:Y:S02]  /*9340*/  SHF.L.U64.HI R155, R14.reuse, 0x3, R15 ;  /* 0x000000030e9b7819 */ /* 0x040fe4000001020f */
[----:B------:R-:W-:Y:S01]  /*9350*/  SHF.L.U32 R154, R14, 0x3, RZ ;  /* 0x000000030e9a7819 */ /* 0x000fe200000006ff */
[----:B------:R-:W3:Y:S01]  /*9360*/  LDL.LU R158, [R1+0x8] ;  /* 0x00000800019e7983 */ /* 0x000ee20000300800 */
[----:B------:R-:W-:-:S04]  /*9370*/  FMUL R6, R6, R16 ;  /* 0x0000001006067220 */ /* 0x000fc80000400000 */
[----:B--2---:R-:W-:-:S05]  /*9380*/  FFMA R6, R7, R2, R6 ;  /* 0x0000000207067223 */ /* 0x004fca0000000006 */
[----:B------:R-:W-:-:S05]  /*9390*/  F2FP.F16.F32.PACK_AB R6, RZ, R6 ;  /* 0x00000006ff06723e */ /* 0x000fca00000000ff */
[----:B------:R1:W-:Y:S01]  /*93a0*/  @P0 STG.E.U16 desc[UR36][R4.64+0x2], R6 ;  /* 0x0000020604000986 */ /* 0x0003e2000c101524 */
[----:B------:R-:W-:-:S04]  /*93b0*/  ISETP.GT.AND P0, PT, R17, 0x8, PT ;  /* 0x000000081100780c */ /* 0x000fc80003f04270 */
[----:B------:R-:W-:Y:S01]  /*93c0*/  ISETP.GT.AND P1, PT, R0, RZ, P0 ;  /* 0x000000ff0000720c */ /* 0x000fe20000724270 */
[----:B-1----:R-:W-:-:S04]  /*93d0*/  IMAD.WIDE.U32 R6, R3, R14, R154 ;  /* 0x0000000e03067225 */ /* 0x002fc800078e009a */
[----:B------:R-:W-:Y:S01]  /*93e0*/  IMAD.IADD R156, R156, 0x1, R7 ;  /* 0x000000019c9c7824 */ /* 0x000fe200078e0207 */
[----:B------:R-:W-:-:S05]  /*93f0*/  IADD3 R7, P2, R152, R6, RZ ;  /* 0x0000000698077210 */ /* 0x000fca0007f5e0ff */
[----:B------:R-:W-:Y:S01]  /*9400*/  IMAD.X R9, R156, 0x1, R21, P2 ;  /* 0x000000019c097824 */ /* 0x000fe200010e0615 */
[----:B------:R-:W-:-:S04]  /*9410*/  LEA R8, P2, R7, R12, 0x1 ;  /* 0x0000000c07087211 */ /* 0x000fc800078408ff */
[----:B------:R-:W-:-:S05]  /*9420*/  LEA.HI.X R9, R7, R13, R9, 0x1, P2 ;  /* 0x0000000d07097211 */ /* 0x000fca00010f0c09 */
[----:B------:R1:W2:Y:S01]  /*9430*/  @P1 LDG.E.LTC128B.U16 R23, desc[UR36][R8.64] ;  /* 0x0000002408171981 */ /* 0x0002a2000c1e1520 */
[----:B------:R-:W-:Y:S01]  /*9440*/  IADD3 R6, P2, R18, R6, RZ ;  /* 0x0000000612067210 */ /* 0x000fe20007f5e0ff */
[----:B------:R-:W-:Y:S01]  /*9450*/  BSSY B1, `(.L_x_32) ;  /* 0x0000016000017945 */ /* 0x000fe20003800000 */
[----:B------:R-:W-:Y:S02]  /*9460*/  ISETP.GT.AND P4, PT, R0, 0x1, P0 ;  /* 0x000000010000780c */ /* 0x000fe40000784270 */
[----:B------:R-:W-:Y:S01]  /*9470*/  IADD3.X R7, R19, R156, RZ, P2, !PT ;  /* 0x0000009c13077210 */ /* 0x000fe200017fe4ff */
[----:B------:R-:W-:Y:S02]  /*9480*/  IMAD.U32 R156, RZ, RZ, UR9 ;  /* 0x00000009ff9c7e24 */ /* 0x000fe4000f8e00ff */
[----:B------:R-:W-:-:S04]  /*9490*/  IMAD.WIDE.U32 R6, R22, UR43, R6 ;  /* 0x0000002b16067c25 */ /* 0x000fc8000f8e0006 */
[----:B------:R-:W-:Y:S01]  /*94a0*/  IMAD.IADD R7, R157, 0x1, R7 ;  /* 0x000000019d077824 */ /* 0x000fe200078e0207 */
[----:B-1----:R-:W-:-:S04]  /*94b0*/  LEA R8, P2, R6, R12, 0x1 ;  /* 0x0000000c06087211 */ /* 0x002fc800078408ff */
[----:B------:R-:W-:Y:S01]  /*94c0*/  LEA.HI.X R9, R6, R13, R7, 0x1, P2 ;  /* 0x0000000d06097211 */ /* 0x000fe200010f0c07 */
[----:B--2---:R-:W-:-:S05]  /*94d0*/  HADD2.F32 R6, -RZ, R23.H0_H0 ;  /* 0x20000017ff067230 */ /* 0x004fca0000004100 */
[----:B------:R-:W-:-:S04]  /*94e0*/  FMUL R6, R6, R16 ;  /* 0x0000001006067220 */ /* 0x000fc80000400000 */
[----:B---3--:R-:W-:Y:S01]  /*94f0*/  FFMA R7, R158, R2, R6 ;  /* 0x000000029e077223 */ /* 0x008fe20000000006 */
[----:B------:R-:W-:Y:S01]  /*9500*/  IMAD.U32 R158, RZ, RZ, UR8 ;  /* 0x00000008ff9e7e24 */ /* 0x000fe2000f8e00ff */
[----:B------:R-:W-:-:S03]  /*9510*/  MOV R6, UR8 ;  /* 0x0000000800067c02 */ /* 0x000fc60008000f00 */
[----:B------:R-:W-:Y:S01]  /*9520*/  IMAD.SHL.U32 R158, R158, 0x10, RZ ;  /* 0x000000109e9e7824 */ /* 0x000fe200078e00ff */
[----:B------:R-:W-:Y:S02]  /*9530*/  SHF.L.U64.HI R156, R6, 0x4, R156 ;  /* 0x00000004069c7819 */ /* 0x000fe4000001029c */
[----:B------:R-:W-:Y:S02]  /*9540*/  F2FP.F16.F32.PACK_AB R7, RZ, R7 ;  /* 0x00000007ff07723e */ /* 0x000fe400000000ff */
[----:B------:R-:W-:Y:S02]  /*9550*/  IADD3 R6, P2, R158, R4, RZ ;  /* 0x000000049e067210 */ /* 0x000fe40007f5e0ff */
[----:B------:R-:W-:Y:S02]  /*9560*/  PRMT R159, R7, 0x7610, R159 ;  /* 0x00007610079f7816 */ /* 0x000fe4000000009f */
[----:B------:R-:W-:-:S05]  /*9570*/  IADD3.X R7, R156, R5, RZ, P2, !PT ;  /* 0x000000059c077210 */ /* 0x000fca00017fe4ff */
[----:B------:R1:W-:Y:S01]  /*9580*/  @P1 STG.E.U16 desc[UR36][R6.64], R159 ;  /* 0x0000009f06001986 */ /* 0x0003e2000c101524 */
[----:B------:R-:W-:Y:S05]  /*9590*/  @!P4 BRA `(.L_x_33) ;  /* 0x000000000004c947 */ /* 0x000fea0003800000 */
[----:B------:R2:W5:Y:S02]  /*95a0*/  LDG.E.LTC128B.U16 R23, desc[UR36][R8.64+0x2] ;  /* 0x0000022408177981 */ /* 0x000564000c1e1520 */
.L_x_33:
[----:B------:R-:W-:Y:S05]  /*95b0*/  BSYNC B1 ;  /* 0x0000000000017941 */ /* 0x000fea0003800000 */
.L_x_32:
[----:B------:R-:W3:Y:S01]  /*95c0*/  LDL.LU R161, [R1+0xc] ;  /* 0x00000c0001a17983 */ /* 0x000ee20000300800 */
[----:B-1---5:R-:W-:Y:S01]  /*95d0*/  HADD2.F32 R159, -RZ, R23.H0_H0 ;  /* 0x20000017ff9f7230 */ /* 0x022fe20000004100 */
[----:B------:R-:W-:Y:S01]  /*95e0*/  ISETP.GT.AND P1, PT, R0, 0x8, P3 ;  /* 0x000000080000780c */ /* 0x000fe20001f24270 */
[----:B------:R-:W-:Y:S03]  /*95f0*/  BSSY B1, `(.L_x_34) ;  /* 0x0000007000017945 */ /* 0x000fe60003800000 */
[----:B------:R-:W-:-:S04]  /*9600*/  FMUL R159, R159, R16 ;  /* 0x000000109f9f7220 */ /* 0x000fc80000400000 */
[----:B---3--:R-:W-:-:S05]  /*9610*/  FFMA R159, R161, R2, R159 ;  /* 0x00000002a19f7223 */ /* 0x008fca000000009f */
[----:B------:R-:W-:-:S05]  /*9620*/  F2FP.F16.F32.PACK_AB R159, RZ, R159 ;  /* 0x0000009fff9f723e */ /* 0x000fca00000000ff */
[----:B------:R1:W-:Y:S01]  /*9630*/  @P4 STG.E.U16 desc[UR36][R6.64+0x2], R159 ;  /* 0x0000029f06004986 */ /* 0x0003e2000c101524 */
[----:B------:R-:W-:Y:S05]  /*9640*/  @!P1 BRA `(.L_x_35) ;  /* 0x0000000000049947 */ /* 0x000fea0003800000 */
[----:B------:R3:W5:Y:S02]  /*9650*/  LDG.E.LTC128B.U16 R23, desc[UR36][R10.64+0x10] ;  /* 0x000010240a177981 */ /* 0x000764000c1e1520 */
.L_x_35:
[----:B------:R-:W-:Y:S05]  /*9660*/  BSYNC B1 ;  /* 0x0000000000017941 */ /* 0x000fea0003800000 */
.L_x_34:
[----:B------:R-:W4:Y:S01]  /*9670*/  LDL.LU R161, [R1+0x10] ;  /* 0x0000100001a17983 */ /* 0x000f220000300800 */
[----:B-1---5:R-:W-:Y:S01]  /*9680*/  HADD2.F32 R159, -RZ, R23.H0_H0 ;  /* 0x20000017ff9f7230 */ /* 0x022fe20000004100 */
[----:B------:R-:W-:Y:S01]  /*9690*/  ISETP.GT.AND P2, PT, R0, 0x9, P3 ;  /* 0x000000090000780c */ /* 0x000fe20001f44270 */
[----:B------:R-:W-:Y:S03]  /*96a0*/  BSSY B1, `(.L_x_36) ;  /* 0x0000007000017945 */ /* 0x000fe60003800000 */
[----:B------:R-:W-:-:S04]  /*96b0*/  FMUL R159, R159, R16 ;  /* 0x000000109f9f7220 */ /* 0x000fc80000400000 */
[----:B----4-:R-:W-:-:S05]  /*96c0*/  FFMA R159, R161, R2, R159 ;  /* 0x00000002a19f7223 */ /* 0x010fca000000009f */
[----:B------:R-:W-:-:S05]  /*96d0*/  F2FP.F16.F32.PACK_AB R159, RZ, R159 ;  /* 0x0000009fff9f723e */ /* 0x000fca00000000ff */
[----:B------:R1:W-:Y:S01]  /*96e0*/  @P1 STG.E.U16 desc[UR36][R4.64+0x10], R159 ;  /* 0x0000109f04001986 */ /* 0x0003e2000c101524 */
[----:B------:R-:W-:Y:S05]  /*96f0*/  @!P2 BRA `(.L_x_37) ;  /* 0x000000000004a947 */ /* 0x000fea0003800000 */
[----:B------:R4:W5:Y:S02]  /*9700*/  LDG.E.LTC128B.U16 R23, desc[UR36][R10.64+0x12] ;  /* 0x000012240a177981 */ /* 0x000964000c1e1520 */
.L_x_37:
[----:B------:R-:W-:Y:S05]  /*9710*/  BSYNC B1 ;  /* 0x0000000000017941 */ /* 0x000fea0003800000 */
.L_x_36:
[----:B------:R-:W2:Y:S01]  /*9720*/  LDL.LU R161, [R1+0x14] ;  /* 0x0000140001a17983 */ /* 0x000ea20000300800 */
[----:B-1---5:R-:W-:Y:S01]  /*9730*/  HADD2.F32 R159, -RZ, R23.H0_H0 ;  /* 0x20000017ff9f7230 */ /* 0x022fe20000004100 */
[----:B------:R-:W-:Y:S01]  /*9740*/  ISETP.GT.AND P1, PT, R0, 0x8, P0 ;  /* 0x000000080000780c */ /* 0x000fe20000724270 */
[----:B------:R-:W-:Y:S03]  /*9750*/  BSSY B1, `(.L_x_38) ;  /* 0x0000007000017945 */ /* 0x000fe60003800000 */
[----:B------:R-:W-:-:S04]  /*9760*/  FMUL R159, R159, R16 ;  /* 0x000000109f9f7220 */ /* 0x000fc80000400000 */
[----:B--2---:R-:W-:-:S05]  /*9770*/  FFMA R159, R161, R2, R159 ;  /* 0x00000002a19f7223 */ /* 0x004fca000000009f */
[----:B------:R-:W-:-:S05]  /*9780*/  F2FP.F16.F32.PACK_AB R159, RZ, R159 ;  /* 0x0000009fff9f723e */ /* 0x000fca00000000ff */
[----:B------:R1:W-:Y:S01]  /*9790*/  @P2 STG.E.U16 desc[UR36][R4.64+0x12], R159 ;  /* 0x0000129f04002986 */ /* 0x0003e2000c101524 */
[----:B------:R-:W-:Y:S05]  /*97a0*/  @!P1 BRA `(.L_x_39) ;  /* 0x0000000000049947 */ /* 0x000fea0003800000 */
[----:B------:R2:W5:Y:S02]  /*97b0*/  LDG.E.LTC128B.U16 R23, desc[UR36][R8.64+0x10] ;  /* 0x0000102408177981 */ /* 0x000564000c1e1520 */
.L_x_39:
[----:B------:R-:W-:Y:S05]  /*97c0*/  BSYNC B1 ;  /* 0x0000000000017941 */ /* 0x000fea0003800000 */
.L_x_38:
        /* <DEDUP_REMOVED lines=10> */
.L_x_41:
[----:B------:R-:W-:Y:S05]  /*9870*/  BSYNC B1 ;  /* 0x0000000000017941 */ /* 0x000fea0003800000 */
.L_x_40:
        /* <DEDUP_REMOVED lines=10> */
.L_x_43:
[----:B------:R-:W-:Y:S05]  /*9920*/  BSYNC B1 ;  /* 0x0000000000017941 */ /* 0x000fea0003800000 */
.L_x_42:
        /* <DEDUP_REMOVED lines=10> */
.L_x_45:
[----:B------:R-:W-:Y:S05]  /*99d0*/  BSYNC B1 ;  /* 0x0000000000017941 */ /* 0x000fea0003800000 */
.L_x_44:
        /* <DEDUP_REMOVED lines=10> */
.L_x_47:
[----:B------:R-:W-:Y:S05]  /*9a80*/  BSYNC B1 ;  /* 0x0000000000017941 */ /* 0x000fea0003800000 */
.L_x_46:
        /* <DEDUP_REMOVED lines=10> */
.L_x_49:
[----:B------:R-:W-:Y:S05]  /*9b30*/  BSYNC B1 ;  /* 0x0000000000017941 */ /* 0x000fea0003800000 */
.L_x_48:
        /* <DEDUP_REMOVED lines=10> */
.L_x_51:
[----:B------:R-:W-:Y:S05]  /*9be0*/  BSYNC B1 ;  /* 0x0000000000017941 */ /* 0x000fea0003800000 */
.L_x_50:
        /* <DEDUP_REMOVED lines=10> */
.L_x_53:
[----:B------:R-:W-:Y:S05]  /*9c90*/  BSYNC B1 ;  /* 0x0000000000017941 */ /* 0x000fea0003800000 */
.L_x_52:
        /* <DEDUP_REMOVED lines=10> */
.L_x_55:
[----:B------:R-:W-:Y:S05]  /*9d40*/  BSYNC B1 ;  /* 0x0000000000017941 */ /* 0x000fea0003800000 */
.L_x_54:
        /* <DEDUP_REMOVED lines=10> */
.L_x_57:
[----:B------:R-:W-:Y:S05]  /*9df0*/  BSYNC B1 ;  /* 0x0000000000017941 */ /* 0x000fea0003800000 */
.L_x_56:
        /* <DEDUP_REMOVED lines=10> */
.L_x_59:
[----:B------:R-:W-:Y:S05]  /*9ea0*/  BSYNC B1 ;  /* 0x0000000000017941 */ /* 0x000fea0003800000 */
.L_x_58:
        /* <DEDUP_REMOVED lines=10> */
.L_x_61:
[----:B------:R-:W-:Y:S05]  /*9f50*/  BSYNC B1 ;  /* 0x0000000000017941 */ /* 0x000fea0003800000 */
.L_x_60:
        /* <DEDUP_REMOVED lines=10> */
.L_x_63:
[----:B------:R-:W-:Y:S05]  /*a000*/  BSYNC B1 ;  /* 0x0000000000017941 */ /* 0x000fea0003800000 */
.L_x_62:
        /* <DEDUP_REMOVED lines=10> */
.L_x_65:
[----:B------:R-:W-:Y:S05]  /*a0b0*/  BSYNC B1 ;  /* 0x0000000000017941 */ /* 0x000fea0003800000 */
.L_x_64:
        /* <DEDUP_REMOVED lines=10> */
.L_x_67:
[----:B------:R-:W-:Y:S05]  /*a160*/  BSYNC B1 ;  /* 0x0000000000017941 */ /* 0x000fea0003800000 */
.L_x_66:
        /* <DEDUP_REMOVED lines=10> */
.L_x_69:
[----:B------:R-:W-:Y:S05]  /*a210*/  BSYNC B1 ;  /* 0x0000000000017941 */ /* 0x000fea0003800000 */
.L_x_68:
        /* <DEDUP_REMOVED lines=10> */
.L_x_71:
[----:B------:R-:W-:Y:S05]  /*a2c0*/  BSYNC B1 ;  /* 0x0000000000017941 */ /* 0x000fea0003800000 */
.L_x_70:
        /* <DEDUP_REMOVED lines=10> */
.L_x_73:
[----:B------:R-:W-:Y:S05]  /*a370*/  BSYNC B1 ;  /* 0x0000000000017941 */ /* 0x000fea0003800000 */
.L_x_72:
        /* <DEDUP_REMOVED lines=10> */
.L_x_75:
[----:B------:R-:W-:Y:S05]  /*a420*/  BSYNC B1 ;  /* 0x0000000000017941 */ /* 0x000fea0003800000 */
.L_x_74:
        /* <DEDUP_REMOVED lines=10> */
.L_x_77:
[----:B------:R-:W-:Y:S05]  /*a4d0*/  BSYNC B1 ;  /* 0x0000000000017941 */ /* 0x000fea0003800000 */
.L_x_76:
        /* <DEDUP_REMOVED lines=10> */
.L_x_79:
[----:B------:R-:W-:Y:S05]  /*a580*/  BSYNC B1 ;  /* 0x0000000000017941 */ /* 0x000fea0003800000 */
.L_x_78:
        /* <DEDUP_REMOVED lines=10> */
.L_x_81:
[----:B------:R-:W-:Y:S05]  /*a630*/  BSYNC B1 ;  /* 0x0000000000017941 */ /* 0x000fea0003800000 */
.L_x_80:
        /* <DEDUP_REMOVED lines=10> */
.L_x_83:
[----:B------:R-:W-:Y:S05]  /*a6e0*/  BSYNC B1 ;  /* 0x0000000000017941 */ /* 0x000fea0003800000 */
.L_x_82:
        /* <DEDUP_REMOVED lines=10> */
.L_x_85:
[----:B------:R-:W-:Y:S05]  /*a790*/  BSYNC B1 ;  /* 0x0000000000017941 */ /* 0x000fea0003800000 */
.L_x_84:
        /* <DEDUP_REMOVED lines=10> */
.L_x_87:
[----:B------:R-:W-:Y:S05]  /*a840*/  BSYNC B1 ;  /* 0x0000000000017941 */ /* 0x000fea0003800000 */
.L_x_86:
        /* <DEDUP_REMOVED lines=10> */
.L_x_89:
[----:B------:R-:W-:Y:S05]  /*a8f0*/  BSYNC B1 ;  /* 0x0000000000017941 */ /* 0x000fea0003800000 */
.L_x_88:
        /* <DEDUP_REMOVED lines=10> */
.L_x_91:
[----:B------:R-:W-:Y:S05]  /*a9a0*/  BSYNC B1 ;  /* 0x0000000000017941 */ /* 0x000fea0003800000 */
.L_x_90:
        /* <DEDUP_REMOVED lines=10> */
.L_x_93:
[----:B------:R-:W-:Y:S05]  /*aa50*/  BSYNC B1 ;  /* 0x0000000000017941 */ /* 0x000fea0003800000 */
.L_x_92:
        /* <DEDUP_REMOVED lines=10> */
.L_x_95:
[----:B------:R-:W-:Y:S05]  /*ab00*/  BSYNC B1 ;  /* 0x0000000000017941 */ /* 0x000fea0003800000 */
.L_x_94:
        /* <DEDUP_REMOVED lines=10> */
.L_x_97:
[----:B------:R-:W-:Y:S05]  /*abb0*/  BSYNC B1 ;  /* 0x0000000000017941 */ /* 0x000fea0003800000 */
.L_x_96:
        /* <DEDUP_REMOVED lines=10> */
.L_x_99:
[----:B------:R-:W-:Y:S05]  /*ac60*/  BSYNC B1 ;  /* 0x0000000000017941 */ /* 0x000fea0003800000 */
.L_x_98:
        /* <DEDUP_REMOVED lines=10> */
.L_x_101:
[----:B------:R-:W-:Y:S05]  /*ad10*/  BSYNC B1 ;  /* 0x0000000000017941 */ /* 0x000fea0003800000 */
.L_x_100:
        /* <DEDUP_REMOVED lines=10> */
.L_x_103:
[----:B------:R-:W-:Y:S05]  /*adc0*/  BSYNC B1 ;  /* 0x0000000000017941 */ /* 0x000fea0003800000 */
.L_x_102:
        /* <DEDUP_REMOVED lines=10> */
.L_x_105:
[----:B------:R-:W-:Y:S05]  /*ae70*/  BSYNC B1 ;  /* 0x0000000000017941 */ /* 0x000fea0003800000 */
.L_x_104:
        /* <DEDUP_REMOVED lines=10> */
.L_x_107:
[----:B------:R-:W-:Y:S05]  /*af20*/  BSYNC B1 ;  /* 0x0000000000017941 */ /* 0x000fea0003800000 */
.L_x_106:
        /* <DEDUP_REMOVED lines=10> */
.L_x_109:
[----:B------:R-:W-:Y:S05]  /*afd0*/  BSYNC B1 ;  /* 0x0000000000017941 */ /* 0x000fea0003800000 */
.L_x_108:
        /* <DEDUP_REMOVED lines=10> */
.L_x_111:
[----:B------:R-:W-:Y:S05]  /*b080*/  BSYNC B1 ;  /* 0x0000000000017941 */ /* 0x000fea0003800000 */
.L_x_110:
        /* <DEDUP_REMOVED lines=10> */
.L_x_113:
[----:B------:R-:W-:Y:S05]  /*b130*/  BSYNC B1 ;  /* 0x0000000000017941 */ /* 0x000fea0003800000 */
.L_x_112:
        /* <DEDUP_REMOVED lines=10> */
.L_x_115:
[----:B------:R-:W-:Y:S05]  /*b1e0*/  BSYNC B1 ;  /* 0x0000000000017941 */ /* 0x000fea0003800000 */
.L_x_114:
        /* <DEDUP_REMOVED lines=10> */
.L_x_117:
[----:B------:R-:W-:Y:S05]  /*b290*/  BSYNC B1 ;  /* 0x0000000000017941 */ /* 0x000fea0003800000 */
.L_x_116:
        /* <DEDUP_REMOVED lines=10> */
.L_x_119:
[----:B------:R-:W-:Y:S05]  /*b340*/  BSYNC B1 ;  /* 0x0000000000017941 */ /* 0x000fea0003800000 */
.L_x_118:
        /* <DEDUP_REMOVED lines=10> */
.L_x_121:
[----:B------:R-:W-:Y:S05]  /*b3f0*/  BSYNC B1 ;  /* 0x0000000000017941 */ /* 0x000fea0003800000 */
.L_x_120:
        /* <DEDUP_REMOVED lines=10> */
.L_x_123:
[----:B------:R-:W-:Y:S05]  /*b4a0*/  BSYNC B1 ;  /* 0x0000000000017941 */ /* 0x000fea0003800000 */
.L_x_122:
        /* <DEDUP_REMOVED lines=10> */
.L_x_125:
[----:B------:R-:W-:Y:S05]  /*b550*/  BSYNC B1 ;  /* 0x0000000000017941 */ /* 0x000fea0003800000 */
.L_x_124:
        /* <DEDUP_REMOVED lines=10> */
.L_x_127:
[----:B------:R-:W-:Y:S05]  /*b600*/  BSYNC B1 ;  /* 0x0000000000017941 */ /* 0x000fea0003800000 */
.L_x_126:
        /* <DEDUP_REMOVED lines=10> */
.L_x_129:
[----:B------:R-:W-:Y:S05]  /*b6b0*/  BSYNC B1 ;  /* 0x0000000000017941 */ /* 0x000fea0003800000 */
.L_x_128:
        /* <DEDUP_REMOVED lines=10> */
.L_x_131:
[----:B------:R-:W-:Y:S05]  /*b760*/  BSYNC B1 ;  /* 0x0000000000017941 */ /* 0x000fea0003800000 */
.L_x_130:
        /* <DEDUP_REMOVED lines=10> */
.L_x_133:
[----:B------:R-:W-:Y:S05]  /*b810*/  BSYNC B1 ;  /* 0x0000000000017941 */ /* 0x000fea0003800000 */
.L_x_132:
        /* <DEDUP_REMOVED lines=10> */
.L_x_135:
[----:B------:R-:W-:Y:S05]  /*b8c0*/  BSYNC B1 ;  /* 0x0000000000017941 */ /* 0x000fea0003800000 */
.L_x_134:
        /* <DEDUP_REMOVED lines=10> */
.L_x_137:
[----:B------:R-:W-:Y:S05]  /*b970*/  BSYNC B1 ;  /* 0x0000000000017941 */ /* 0x000fea0003800000 */
.L_x_136:
        /* <DEDUP_REMOVED lines=10> */
.L_x_139:
[----:B------:R-:W-:Y:S05]  /*ba20*/  BSYNC B1 ;  /* 0x0000000000017941 */ /* 0x000fea0003800000 */
.L_x_138:
        /* <DEDUP_REMOVED lines=10> */
.L_x_141:
[----:B------:R-:W-:Y:S05]  /*bad0*/  BSYNC B1 ;  /* 0x0000000000017941 */ /* 0x000fea0003800000 */
.L_x_140:
        /* <DEDUP_REMOVED lines=10> */
.L_x_143:
[----:B------:R-:W-:Y:S05]  /*bb80*/  BSYNC B1 ;  /* 0x0000000000017941 */ /* 0x000fea0003800000 */
.L_x_142:
        /* <DEDUP_REMOVED lines=10> */
.L_x_145:
[----:B------:R-:W-:Y:S05]  /*bc30*/  BSYNC B1 ;  /* 0x0000000000017941 */ /* 0x000fea0003800000 */
.L_x_144:
        /* <DEDUP_REMOVED lines=10> */
.L_x_147:
[----:B------:R-:W-:Y:S05]  /*bce0*/  BSYNC B1 ;  /* 0x0000000000017941 */ /* 0x000fea0003800000 */
.L_x_146:
        /* <DEDUP_REMOVED lines=10> */
.L_x_149:
[----:B------:R-:W-:Y:S05]  /*bd90*/  BSYNC B1 ;  /* 0x0000000000017941 */ /* 0x000fea0003800000 */
.L_x_148:
        /* <DEDUP_REMOVED lines=10> */
.L_x_151:
[----:B------:R-:W-:Y:S05]  /*be40*/  BSYNC B1 ;  /* 0x0000000000017941 */ /* 0x000fea0003800000 */
.L_x_150:
        /* <DEDUP_REMOVED lines=10> */
.L_x_153:
[----:B------:R-:W-:Y:S05]  /*bef0*/  BSYNC B1 ;  /* 0x0000000000017941 */ /* 0x000fea0003800000 */
.L_x_152:
        /* <DEDUP_REMOVED lines=10> */
.L_x_155:
[----:B------:R-:W-:Y:S05]  /*bfa0*/  BSYNC B1 ;  /* 0x0000000000017941 */ /* 0x000fea0003800000 */
.L_x_154:
        /* <DEDUP_REMOVED lines=10> */
.L_x_157:
[----:B------:R-:W-:Y:S05]  /*c050*/  BSYNC B1 ;  /* 0x0000000000017941 */ /* 0x000fea0003800000 */
.L_x_156:
        /* <DEDUP_REMOVED lines=10> */
.L_x_159:
[----:B------:R-:W-:Y:S05]  /*c100*/  BSYNC B1 ;  /* 0x0000000000017941 */ /* 0x000fea0003800000 */
.L_x_158:
        /* <DEDUP_REMOVED lines=10> */
.L_x_161:
[----:B------:R-:W-:Y:S05]  /*c1b0*/  BSYNC B1 ;  /* 0x0000000000017941 */ /* 0x000fea0003800000 */
.L_x_160:
        /* <DEDUP_REMOVED lines=10> */
.L_x_163:
[----:B------:R-:W-:Y:S05]  /*c260*/  BSYNC B1 ;  /* 0x0000000000017941 */ /* 0x000fea0003800000 */
.L_x_162:
        /* <DEDUP_REMOVED lines=10> */
.L_x_165:
[----:B------:R-:W-:Y:S05]  /*c310*/  BSYNC B1 ;  /* 0x0000000000017941 */ /* 0x000fea0003800000 */
.L_x_164:
        /* <DEDUP_REMOVED lines=10> */
.L_x_167:
[----:B------:R-:W-:Y:S05]  /*c3c0*/  BSYNC B1 ;  /* 0x0000000000017941 */ /* 0x000fea0003800000 */
.L_x_166:
        /* <DEDUP_REMOVED lines=10> */
.L_x_169:
[----:B------:R-:W-:Y:S05]  /*c470*/  BSYNC B1 ;  /* 0x0000000000017941 */ /* 0x000fea0003800000 */
.L_x_168:
        /* <DEDUP_REMOVED lines=10> */
.L_x_171:
[----:B------:R-:W-:Y:S05]  /*c520*/  BSYNC B1 ;  /* 0x0000000000017941 */ /* 0x000fea0003800000 */
.L_x_170:
        /* <DEDUP_REMOVED lines=10> */
.L_x_173:
[----:B------:R-:W-:Y:S05]  /*c5d0*/  BSYNC B1 ;  /* 0x0000000000017941 */ /* 0x000fea0003800000 */
.L_x_172:
        /* <DEDUP_REMOVED lines=10> */
.L_x_175:
[----:B------:R-:W-:Y:S05]  /*c680*/  BSYNC B1 ;  /* 0x0000000000017941 */ /* 0x000fea0003800000 */
.L_x_174:
        /* <DEDUP_REMOVED lines=10> */
.L_x_177:
[----:B------:R-:W-:Y:S05]  /*c730*/  BSYNC B1 ;  /* 0x0000000000017941 */ /* 0x000fea0003800000 */
.L_x_176:
        /* <DEDUP_REMOVED lines=10> */
.L_x_179:
[----:B------:R-:W-:Y:S05]  /*c7e0*/  BSYNC B1 ;  /* 0x0000000000017941 */ /* 0x000fea0003800000 */
.L_x_178:
        /* <DEDUP_REMOVED lines=10> */
.L_x_181:
[----:B------:R-:W-:Y:S05]  /*c890*/  BSYNC B1 ;  /* 0x0000000000017941 */ /* 0x000fea0003800000 */
.L_x_180:
        /* <DEDUP_REMOVED lines=10> */
.L_x_183:
[----:B------:R-:W-:Y:S05]  /*c940*/  BSYNC B1 ;  /* 0x0000000000017941 */ /* 0x000fea0003800000 */
.L_x_182:
        /* <DEDUP_REMOVED lines=10> */
.L_x_185:
[----:B------:R-:W-:Y:S05]  /*c9f0*/  BSYNC B1 ;  /* 0x0000000000017941 */ /* 0x000fea0003800000 */
.L_x_184:
        /* <DEDUP_REMOVED lines=10> */
.L_x_187:
[----:B------:R-:W-:Y:S05]  /*caa0*/  BSYNC B1 ;  /* 0x0000000000017941 */ /* 0x000fea0003800000 */
.L_x_186:
        /* <DEDUP_REMOVED lines=10> */
.L_x_189:
[----:B------:R-:W-:Y:S05]  /*cb50*/  BSYNC B1 ;  /* 0x0000000000017941 */ /* 0x000fea0003800000 */
.L_x_188:
        /* <DEDUP_REMOVED lines=10> */
.L_x_191:
[----:B------:R-:W-:Y:S05]  /*cc00*/  BSYNC B1 ;  /* 0x0000000000017941 */ /* 0x000fea0003800000 */
.L_x_190:
        /* <DEDUP_REMOVED lines=10> */
.L_x_193:
[----:B------:R-:W-:Y:S05]  /*ccb0*/  BSYNC B1 ;  /* 0x0000000000017941 */ /* 0x000fea0003800000 */
.L_x_192:
        /* <DEDUP_REMOVED lines=10> */
.L_x_195:
[----:B------:R-:W-:Y:S05]  /*cd60*/  BSYNC B1 ;  /* 0x0000000000017941 */ /* 0x000fea0003800000 */
.L_x_194:
        /* <DEDUP_REMOVED lines=10> */
.L_x_197:
[----:B------:R-:W-:Y:S05]  /*ce10*/  BSYNC B1 ;  /* 0x0000000000017941 */ /* 0x000fea0003800000 */
.L_x_196:
        /* <DEDUP_REMOVED lines=10> */
.L_x_199:
[----:B------:R-:W-:Y:S05]  /*cec0*/  BSYNC B1 ;  /* 0x0000000000017941 */ /* 0x000fea0003800000 */
.L_x_198:
        /* <DEDUP_REMOVED lines=10> */
.L_x_201:
[----:B------:R-:W-:Y:S05]  /*cf70*/  BSYNC B1 ;  /* 0x0000000000017941 */ /* 0x000fea0003800000 */
.L_x_200:
        /* <DEDUP_REMOVED lines=10> */
.L_x_203:
[----:B------:R-:W-:Y:S05]  /*d020*/  BSYNC B1 ;  /* 0x0000000000017941 */ /* 0x000fea0003800000 */
.L_x_202:
        /* <DEDUP_REMOVED lines=10> */
.L_x_205:
[----:B------:R-:W-:Y:S05]  /*d0d0*/  BSYNC B1 ;  /* 0x0000000000017941 */ /* 0x000fea0003800000 */
.L_x_204:
        /* <DEDUP_REMOVED lines=10> */
.L_x_207:
[----:B------:R-:W-:Y:S05]  /*d180*/  BSYNC B1 ;  /* 0x0000000000017941 */ /* 0x000fea0003800000 */
.L_x_206:
        /* <DEDUP_REMOVED lines=10> */
.L_x_209:
[----:B------:R-:W-:Y:S05]  /*d230*/  BSYNC B1 ;  /* 0x0000000000017941 */ /* 0x000fea0003800000 */
.L_x_208:
        /* <DEDUP_REMOVED lines=10> */
.L_x_211:
[----:B------:R-:W-:Y:S05]  /*d2e0*/  BSYNC B1 ;  /* 0x0000000000017941 */ /* 0x000fea0003800000 */
.L_x_210:
        /* <DEDUP_REMOVED lines=10> */
.L_x_213:
[----:B------:R-:W-:Y:S05]  /*d390*/  BSYNC B1 ;  /* 0x0000000000017941 */ /* 0x000fea0003800000 */
.L_x_212:
        /* <DEDUP_REMOVED lines=10> */
.L_x_215:
[----:B------:R-:W-:Y:S05]  /*d440*/  BSYNC B1 ;  /* 0x0000000000017941 */ /* 0x000fea0003800000 */
.L_x_214:
        /* <DEDUP_REMOVED lines=10> */
.L_x_217:
[----:B------:R-:W-:Y:S05]  /*d4f0*/  BSYNC B1 ;  /* 0x0000000000017941 */ /* 0x000fea0003800000 */
.L_x_216:
        /* <DEDUP_REMOVED lines=10> */
.L_x_219:
[----:B------:R-:W-:Y:S05]  /*d5a0*/  BSYNC B1 ;  /* 0x0000000000017941 */ /* 0x000fea0003800000 */
.L_x_218:
        /* <DEDUP_REMOVED lines=10> */
.L_x_221:
[----:B------:R-:W-:Y:S05]  /*d650*/  BSYNC B1 ;  /* 0x0000000000017941 */ /* 0x000fea0003800000 */
.L_x_220:
        /* <DEDUP_REMOVED lines=10> */
.L_x_223:
[----:B------:R-:W-:Y:S05]  /*d700*/  BSYNC B1 ;  /* 0x0000000000017941 */ /* 0x000fea0003800000 */
.L_x_222:
        /* <DEDUP_REMOVED lines=10> */
.L_x_225:
[----:B------:R-:W-:Y:S05]  /*d7b0*/  BSYNC B1 ;  /* 0x0000000000017941 */ /* 0x000fea0003800000 */
.L_x_224:
        /* <DEDUP_REMOVED lines=10> */
.L_x_227:
[----:B------:R-:W-:Y:S05]  /*d860*/  BSYNC B1 ;  /* 0x0000000000017941 */ /* 0x000fea0003800000 */
.L_x_226:
        /* <DEDUP_REMOVED lines=10> */
.L_x_229:
[----:B------:R-:W-:Y:S05]  /*d910*/  BSYNC B1 ;  /* 0x0000000000017941 */ /* 0x000fea0003800000 */
.L_x_228:
        /* <DEDUP_REMOVED lines=10> */
.L_x_231:
[----:B------:R-:W-:Y:S05]  /*d9c0*/  BSYNC B1 ;  /* 0x0000000000017941 */ /* 0x000fea0003800000 */
.L_x_230:
        /* <DEDUP_REMOVED lines=10> */
.L_x_233:
[----:B------:R-:W-:Y:S05]  /*da70*/  BSYNC B1 ;  /* 0x0000000000017941 */ /* 0x000fea0003800000 */
.L_x_232:
        /* <DEDUP_REMOVED lines=10> */
.L_x_235:
[----:B------:R-:W-:Y:S05]  /*db20*/  BSYNC B1 ;  /* 0x0000000000017941 */ /* 0x000fea0003800000 */
.L_x_234:
        /* <DEDUP_REMOVED lines=10> */
.L_x_237:
[----:B------:R-:W-:Y:S05]  /*dbd0*/  BSYNC B1 ;  /* 0x0000000000017941 */ /* 0x000fea0003800000 */
.L_x_236:
        /* <DEDUP_REMOVED lines=10> */
.L_x_239:
[----:B------:R-:W-:Y:S05]  /*dc80*/  BSYNC B1 ;  /* 0x0000000000017941 */ /* 0x000fea0003800000 */
.L_x_238:
        /* <DEDUP_REMOVED lines=10> */
.L_x_241:
[----:B------:R-:W-:Y:S05]  /*dd30*/  BSYNC B1 ;  /* 0x0000000000017941 */ /* 0x000fea0003800000 */
.L_x_240:
        /* <DEDUP_REMOVED lines=10> */
.L_x_243:
[----:B------:R-:W-:Y:S05]  /*dde0*/  BSYNC B1 ;  /* 0x0000000000017941 */ /* 0x000fea0003800000 */
.L_x_242:
        /* <DEDUP_REMOVED lines=10> */
.L_x_245:
[----:B------:R-:W-:Y:S05]  /*de90*/  BSYNC B1 ;  /* 0x0000000000017941 */ /* 0x000fea0003800000 */
.L_x_244:
        /* <DEDUP_REMOVED lines=10> */
.L_x_247:
[----:B------:R-:W-:Y:S05]  /*df40*/  BSYNC B1 ;  /* 0x0000000000017941 */ /* 0x000fea0003800000 */
.L_x_246:
        /* <DEDUP_REMOVED lines=10> */
.L_x_249:
[----:B------:R-:W-:Y:S05]  /*dff0*/  BSYNC B1 ;  /* 0x0000000000017941 */ /* 0x000fea0003800000 */
.L_x_248:
        /* <DEDUP_REMOVED lines=10> */
.L_x_251:
[----:B------:R-:W-:Y:S05]  /*e0a0*/  BSYNC B1 ;  /* 0x0000000000017941 */ /* 0x000fea0003800000 */
.L_x_250:
        /* <DEDUP_REMOVED lines=10> */
.L_x_253:
[----:B------:R-:W-:Y:S05]  /*e150*/  BSYNC B1 ;  /* 0x0000000000017941 */ /* 0x000fea0003800000 */
.L_x_252:
        /* <DEDUP_REMOVED lines=10> */
.L_x_255:
[----:B------:R-:W-:Y:S05]  /*e200*/  BSYNC B1 ;  /* 0x0000000000017941 */ /* 0x000fea0003800000 */
.L_x_254:
        /* <DEDUP_REMOVED lines=10> */
.L_x_257:
[----:B------:R-:W-:Y:S05]  /*e2b0*/  BSYNC B1 ;  /* 0x0000000000017941 */ /* 0x000fea0003800000 */
.L_x_256:
        /* <DEDUP_REMOVED lines=10> */
.L_x_259:
[----:B------:R-:W-:Y:S05]  /*e360*/  BSYNC B1 ;  /* 0x0000000000017941 */ /* 0x000fea0003800000 */
.L_x_258:
        /* <DEDUP_REMOVED lines=10> */
.L_x_261:
[----:B------:R-:W-:Y:S05]  /*e410*/  BSYNC B1 ;  /* 0x0000000000017941 */ /* 0x000fea0003800000 */
.L_x_260:
        /* <DEDUP_REMOVED lines=10> */
.L_x_263:
[----:B------:R-:W-:Y:S05]  /*e4c0*/  BSYNC B1 ;  /* 0x0000000000017941 */ /* 0x000fea0003800000 */
.L_x_262:
        /* <DEDUP_REMOVED lines=10> */
.L_x_265:
[----:B------:R-:W-:Y:S05]  /*e570*/  BSYNC B1 ;  /* 0x0000000000017941 */ /* 0x000fea0003800000 */
.L_x_264:
        /* <DEDUP_REMOVED lines=10> */
.L_x_267:
[----:B------:R-:W-:Y:S05]  /*e620*/  BSYNC B1 ;  /* 0x0000000000017941 */ /* 0x000fea0003800000 */
.L_x_266:
        /* <DEDUP_REMOVED lines=10> */
.L_x_269:
[----:B------:R-:W-:Y:S05]  /*e6d0*/  BSYNC B1 ;  /* 0x0000000000017941 */ /* 0x000fea0003800000 */
.L_x_268:
        /* <DEDUP_REMOVED lines=10> */
.L_x_271:
[----:B------:R-:W-:Y:S05]  /*e780*/  BSYNC B1 ;  /* 0x0000000000017941 */ /* 0x000fea0003800000 */
.L_x_270:
        /* <DEDUP_REMOVED lines=10> */
.L_x_273:
[----:B------:R-:W-:Y:S05]  /*e830*/  BSYNC B1 ;  /* 0x0000000000017941 */ /* 0x000fea0003800000 */
.L_x_272:
        /* <DEDUP_REMOVED lines=10> */
.L_x_275:
[----:B------:R-:W-:Y:S05]  /*e8e0*/  BSYNC B1 ;  /* 0x0000000000017941 */ /* 0x000fea0003800000 */
.L_x_274:
        /* <DEDUP_REMOVED lines=10> */
.L_x_277:
[----:B------:R-:W-:Y:S05]  /*e990*/  BSYNC B1 ;  /* 0x0000000000017941 */ /* 0x000fea0003800000 */
.L_x_276:
[----:B0-234-:R-:W2:Y:S01]  /*e9a0*/  LDL.LU R10, [R1+0x1f4] ;  /* 0x0001f400010a7983 */ /* 0x01dea20000300800 */
[----:B-----5:R-:W-:Y:S01]  /*e9b0*/  HADD2.F32 R11, -RZ, R23.H0_H0 ;  /* 0x20000017ff0b7230 */ /* 0x020fe20000004100 */
        /* <DEDUP_REMOVED lines=8> */
.L_x_279:
[----:B------:R-:W-:Y:S05]  /*ea40*/  BSYNC B1 ;  /* 0x0000000000017941 */ /* 0x000fea0003800000 */
.L_x_278:
[----:B------:R-:W3:Y:S01]  /*ea50*/  LDL.LU R10, [R1+0x1f8] ;  /* 0x0001f800010a7983 */ /* 0x000ee20000300800 */
[----:B0----5:R-:W-:Y:S01]  /*ea60*/  HADD2.F32 R11, -RZ, R23.H0_H0 ;  /* 0x20000017ff0b7230 */ /* 0x021fe20000004100 */
[----:B------:R-:W-:Y:S01]  /*ea70*/  ISETP.GT.AND P1, PT, R0, 0xf9, P0 ;  /* 0x000000f90000780c */ /* 0x000fe20000724270 */
[----:B------:R-:W-:Y:S01]  /*ea80*/  BSSY B1, `(.L_x_280) ;  /* 0x000000a000017945 */ /* 0x000fe20003800000 */
[----:B------:R-:W-:Y:S02]  /*ea90*/  IADD3 R167, P0, R3, 0x80, RZ ;  /* 0x0000008003a77810 */ /* 0x000fe40007f1e0ff */
[----:B------:R-:W-:-:S04]  /*eaa0*/  FMUL R11, R11, R16 ;  /* 0x000000100b0b7220 */ /* 0x000fc80000400000 */
[----:B---3--:R-:W-:-:S05]  /*eab0*/  FFMA R11, R10, R2, R11 ;  /* 0x000000020a0b7223 */ /* 0x008fca000000000b */
[----:B------:R-:W-:-:S04]  /*eac0*/  F2FP.F16.F32.PACK_AB R11, RZ, R11 ;  /* 0x0000000bff0b723e */ /* 0x000fc800000000ff */
[----:B------:R-:W-:Y:S01]  /*ead0*/  PRMT R3, R11, 0x7610, R3 ;  /* 0x000076100b037816 */ /* 0x000fe20000000003 */
[----:B------:R-:W-:-:S04]  /*eae0*/  IMAD.X R11, RZ, RZ, UR7, P0 ;  /* 0x00000007ff0b7e24 */ /* 0x000fc800080e06ff */
[----:B------:R0:W-:Y:S01]  /*eaf0*/  @P2 STG.E.U16 desc[UR36][R6.64+0x1f0], R3 ;  /* 0x0001f00306002986 */ /* 0x0001e2000c101524 */
[----:B------:R-:W-:Y:S05]  /*eb00*/  @!P1 BRA `(.L_x_281) ;  /* 0x0000000000049947 */ /* 0x000fea0003800000 */
[----:B------:R3:W5:Y:S02]  /*eb10*/  LDG.E.LTC128B.U16 R23, desc[UR36][R8.64+0x1f2] ;  /* 0x0001f22408177981 */ /* 0x000764000c1e1520 */
.L_x_281:
[----:B------:R-:W-:Y:S05]  /*eb20*/  BSYNC B1 ;  /* 0x0000000000017941 */ /* 0x000fea0003800000 */
.L_x_280:
[----:B------:R-:W4:Y:S01]  /*eb30*/  LDL.LU R10, [R1+0x1fc] ;  /* 0x0001fc00010a7983 */ /* 0x000f220000300800 */
[----:B0----5:R-:W-:Y:S01]  /*eb40*/  HADD2.F32 R3, -RZ, R23.H0_H0 ;  /* 0x20000017ff037230 */ /* 0x021fe20000004100 */
[----:B------:R-:W-:Y:S01]  /*eb50*/  ISETP.GT.AND P0, PT, R17, 0x80, PT ;  /* 0x000000801100780c */ /* 0x000fe20003f04270 */
[----:B--23--:R-:W-:-:S03]  /*eb60*/  IMAD R8, R11, R14, RZ ;  /* 0x0000000e0b087224 */ /* 0x00cfc600078e02ff */
[----:B------:R-:W-:Y:S01]  /*eb70*/  FMUL R3, R3, R16 ;  /* 0x0000001003037220 */ /* 0x000fe20000400000 */
[C---:B------:R-:W-:Y:S01]  /*eb80*/  IMAD R165, R167.reuse, R15, R8 ;  /* 0x0000000fa7a57224 */ /* 0x040fe200078e0208 */
[----:B------:R-:W-:Y:S01]  /*eb90*/  ISETP.GT.AND P4, PT, R0, RZ, P0 ;  /* 0x000000ff0000720c */ /* 0x000fe20000784270 */
[----:B------:R-:W-:-:S04]  /*eba0*/  IMAD.WIDE.U32 R8, R167, R14, R20 ;  /* 0x0000000ea7087225 */ /* 0x000fc800078e0014 */
[----:B------:R-:W-:Y:S02]  /*ebb0*/  IMAD.IADD R9, R9, 0x1, R165 ;  /* 0x0000000109097824 */ /* 0x000fe400078e02a5 */
[----:B----4-:R-:W-:Y:S01]  /*ebc0*/  FFMA R3, R10, R2, R3 ;  /* 0x000000020a037223 */ /* 0x010fe20000000003 */
[----:B------:R-:W-:-:S04]  /*ebd0*/  LEA R10, P2, R8, R12, 0x1 ;  /* 0x0000000c080a7211 */ /* 0x000fc800078408ff */
[----:B------:R-:W-:Y:S02]  /*ebe0*/  F2FP.F16.F32.PACK_AB R3, RZ, R3 ;  /* 0x00000003ff03723e */ /* 0x000fe400000000ff */
[--C-:B------:R-:W-:Y:S02]  /*ebf0*/  LEA.HI.X R11, R8, R13, R9.reuse, 0x1, P2 ;  /* 0x0000000d080b7211 */ /* 0x100fe400010f0c09 */
[----:B------:R-:W-:-:S05]  /*ec00*/  PRMT R9, R3, 0x7610, R9 ;  /* 0x0000761003097816 */ /* 0x000fca0000000009 */
[----:B------:R0:W-:Y:S04]  /*ec10*/  @P1 STG.E.U16 desc[UR36][R6.64+0x1f2], R9 ;  /* 0x0001f20906001986 */ /* 0x0001e8000c101524 */
[----:B------:R-:W2:Y:S01]  /*ec20*/  @P4 LDG.E.LTC128B.U16 R23, desc[UR36][R10.64] ;  /* 0x000000240a174981 */ /* 0x000ea2000c1e1520 */
[----:B-1----:R-:W-:Y:S01]  /*ec30*/  IMAD.U32 R159, RZ, RZ, UR8 ;  /* 0x00000008ff9f7e24 */ /* 0x002fe2000f8e00ff */
[----:B------:R-:W-:Y:S01]  /*ec40*/  MOV R164, UR9 ;  /* 0x0000000900a47c02 */ /* 0x000fe20008000f00 */
[----:B------:R-:W-:Y:S01]  /*ec50*/  IMAD.U32 R161, RZ, RZ, UR8 ;  /* 0x00000008ffa17e24 */ /* 0x000fe2000f8e00ff */
[----:B------:R-:W-:Y:S01]  /*ec60*/  ISETP.GT.AND P2, PT, R0, 0x1, P0 ;  /* 0x000000010000780c */ /* 0x000fe20000744270 */
[----:B------:R-:W-:Y:S01]  /*ec70*/  IMAD.SHL.U32 R159, R159, 0x100, RZ ;  /* 0x000001009f9f7824 */ /* 0x000fe200078e00ff */
[----:B------:R-:W-:Y:S01]  /*ec80*/  BSSY B1, `(.L_x_282) ;  /* 0x0000011000017945 */ /* 0x000fe20003800000 */
[----:B0-----:R-:W-:Y:S01]  /*ec90*/  IMAD.WIDE.U32 R8, R167, R14, R18 ;  /* 0x0000000ea7087225 */ /* 0x001fe200078e0012 */
[----:B------:R-:W-:-:S04]  /*eca0*/  SHF.L.U64.HI R161, R161, 0x8, R164 ;  /* 0x00000008a1a17819 */ /* 0x000fc800000102a4 */
[----:B------:R-:W-:-:S03]  /*ecb0*/  IADD3 R9, R165, R9, RZ ;  /* 0x00000009a5097210 */ /* 0x000fc60007ffe0ff */
[----:B------:R-:W-:Y:S01]  /*ecc0*/  IMAD.WIDE.U32 R162, R22, UR43, R8 ;  /* 0x0000002b16a27c25 */ /* 0x000fe2000f8e0008 */
[----:B------:R-:W-:-:S03]  /*ecd0*/  IADD3 R8, P1, R159, R4, RZ ;  /* 0x000000049f087210 */ /* 0x000fc60007f3e0ff */
[----:B------:R-:W-:Y:S01]  /*ece0*/  IMAD.IADD R7, R157, 0x1, R163 ;  /* 0x000000019d077824 */ /* 0x000fe200078e02a3 */
[----:B------:R-:W-:Y:S02]  /*ecf0*/  IADD3.X R9, R161, R5, RZ, P1, !PT ;  /* 0x00000005a1097210 */ /* 0x000fe40000ffe4ff */
[----:B------:R-:W-:-:S04]  /*ed00*/  LEA R6, P3, R162, R12, 0x1 ;  /* 0x0000000ca2067211 */ /* 0x000fc800078608ff */
[----:B------:R-:W-:Y:S01]  /*ed10*/  LEA.HI.X R7, R162, R13, R7, 0x1, P3 ;  /* 0x0000000da2077211 */ /* 0x000fe200018f0c07 */
[----:B--2---:R-:W-:-:S05]  /*ed20*/  HADD2.F32 R3, -RZ, R23.H0_H0 ;  /* 0x20000017ff037230 */ /* 0x004fca0000004100 */
[----:B------:R-:W-:-:S04]  /*ed30*/  FMUL R3, R3, R16 ;  /* 0x0000001003037220 */ /* 0x000fc80000400000 */
[----:B------:R-:W-:-:S05]  /*ed40*/  FFMA R3, R24, R2, R3 ;  /* 0x0000000218037223 */ /* 0x000fca0000000003 */
[----:B------:R-:W-:-:S05]  /*ed50*/  F2FP.F16.F32.PACK_AB R3, RZ, R3 ;  /* 0x00000003ff03723e */ /* 0x000fca00000000ff */
[----:B------:R0:W-:Y:S01]  /*ed60*/  @P4 STG.E.U16 desc[UR36][R8.64], R3 ;  /* 0x0000000308004986 */ /* 0x0001e2000c101524 */
[----:B------:R-:W-:Y:S05]  /*ed70*/  @!P2 BRA `(.L_x_283) ;  /* 0x000000000004a947 */ /* 0x000fea0003800000 */
[----:B------:R1:W5:Y:S02]  /*ed80*/  LDG.E.LTC128B.U16 R23, desc[UR36][R6.64+0x2] ;  /* 0x0000022406177981 */ /* 0x000364000c1e1520 */
.L_x_283:
[----:B------:R-:W-:Y:S05]  /*ed90*/  BSYNC B1 ;  /* 0x0000000000017941 */ /* 0x000fea0003800000 */
.L_x_282:
[----:B0----5:R-:W-:Y:S01]  /*eda0*/  HADD2.F32 R3, -RZ, R23.H0_H0 ;  /* 0x20000017ff037230 */ /* 0x021fe20000004100 */
[----:B------:R-:W-:Y:S01]  /*edb0*/  ISETP.GT.AND P1, PT, R17, 0x88, PT ;  /* 0x000000881100780c */ /* 0x000fe20003f24270 */
[----:B------:R-:W-:Y:S01]  /*edc0*/  IMAD.WIDE.U32 R14, R167, R14, R154 ;  /* 0x0000000ea70e7225 */ /* 0x000fe200078e009a */
[----:B------:R-:W-:Y:S03]  /*edd0*/  BSSY B1, `(.L_x_284) ;  /* 0x0000010000017945 */ /* 0x000fe60003800000 */
[----:B------:R-:W-:Y:S01]  /*ede0*/  FMUL R10, R3, R16 ;  /* 0x00000010030a7220 */ /* 0x000fe20000400000 */
[----:B------:R-:W-:Y:S01]  /*edf0*/  ISETP.GT.AND P3, PT, R0, RZ, P1 ;  /* 0x000000ff0000720c */ /* 0x000fe20000f64270 */
[----:B------:R-:W-:Y:S01]  /*ee00*/  IMAD.IADD R165, R165, 0x1, R15 ;  /* 0x00000001a5a57824 */ /* 0x000fe200078e020f */
[----:B------:R-:W-:Y:S01]  /*ee10*/  IADD3 R152, P4, R152, R14, RZ ;  /* 0x0000000e98987210 */ /* 0x000fe20007f9e0ff */
[----:B------:R-:W-:Y:S01]  /*ee20*/  FFMA R10, R25, R2, R10 ;  /* 0x00000002190a7223 */ /* 0x000fe2000000000a */
[----:B------:R-:W-:-:S03]  /*ee30*/  IADD3 R14, P5, R18, R14, RZ ;  /* 0x0000000e120e7210 */ /* 0x000fc60007fbe0ff */
[----:B------:R-:W-:Y:S01]  /*ee40*/  IMAD.X R20, R165, 0x1, R21, P4 ;  /* 0x00000001a5147824 */ /* 0x000fe200020e0615 */
[----:B------:R-:W-:Y:S02]  /*ee50*/  F2FP.F16.F32.PACK_AB R3, RZ, R10 ;  /* 0x0000000aff03723e */ /* 0x000fe400000000ff */
[C---:B------:R-:W-:Y:S02]  /*ee60*/  LEA R10, P4, R152.reuse, R12, 0x1 ;  /* 0x0000000c980a7211 */ /* 0x040fe400078808ff */
[----:B------:R-:W-:Y:S02]  /*ee70*/  PRMT R17, R3, 0x7610, R17 ;  /* 0x0000761003117816 */ /* 0x000fe40000000011 */
[----:B------:R-:W-:Y:S02]  /*ee80*/  LEA.HI.X R11, R152, R13, R20, 0x1, P4 ;  /* 0x0000000d980b7211 */ /* 0x000fe400020f0c14 */
[----:B------:R-:W-:Y:S01]  /*ee90*/  PRMT R3, R23, 0x7610, R3 ;  /* 0x0000761017037816 */ /* 0x000fe20000000003 */
[----:B------:R0:W-:Y:S01]  /*eea0*/  @P2 STG.E.U16 desc[UR36][R8.64+0x2], R17 ;  /* 0x0000021108002986 */ /* 0x0001e2000c101524 */
[----:B------:R-:W-:Y:S05]  /*eeb0*/  @!P3 BRA `(.L_x_285) ;  /* 0x000000000004b947 */ /* 0x000fea0003800000 */
[----:B------:R2:W5:Y:S02]  /*eec0*/  LDG.E.LTC128B.U16 R3, desc[UR36][R10.64] ;  /* 0x000000240a037981 */ /* 0x000564000c1e1520 */
.L_x_285:
[----:B------:R-:W-:Y:S05]  /*eed0*/  BSYNC B1 ;  /* 0x0000000000017941 */ /* 0x000fea0003800000 */
.L_x_284:
[----:B--2--5:R-:W-:Y:S01]  /*eee0*/  HADD2.F32 R11, -RZ, R3.H0_H0 ;  /* 0x20000003ff0b7230 */ /* 0x024fe20000004100 */
[----:B------:R-:W-:Y:S01]  /*eef0*/  IADD3.X R15, R19, R165, RZ, P5, !PT ;  /* 0x000000a5130f7210 */ /* 0x000fe20002ffe4ff */
[----:B------:R-:W-:Y:S01]  /*ef00*/  BSSY B1, `(.L_x_286) ;  /* 0x000000e000017945 */ /* 0x000fe20003800000 */
[----:B------:R-:W-:Y:S02]  /*ef10*/  IADD3 R10, P2, R8, R158, RZ ;  /* 0x0000009e080a7210 */ /* 0x000fe40007f5e0ff */
[----:B------:R-:W-:Y:S01]  /*ef20*/  FMUL R11, R11, R16 ;  /* 0x000000100b0b7220 */ /* 0x000fe20000400000 */
[----:B------:R-:W-:Y:S01]  /*ef30*/  IMAD.WIDE.U32 R22, R22, UR43, R14 ;  /* 0x0000002b16167c25 */ /* 0x000fe2000f8e000e */
[----:B------:R-:W-:-:S03]  /*ef40*/  ISETP.GT.AND P5, PT, R0, 0x1, P1 ;  /* 0x000000010000780c */ /* 0x000fc60000fa4270 */
[----:B------:R-:W-:Y:S01]  /*ef50*/  FFMA R11, R26, R2, R11 ;  /* 0x000000021a0b7223 */ /* 0x000fe2000000000b */
[----:B------:R-:W-:Y:S01]  /*ef60*/  IMAD.IADD R157, R157, 0x1, R23 ;  /* 0x000000019d9d7824 */ /* 0x000fe200078e0217 */
[----:B------:R-:W-:-:S03]  /*ef70*/  LEA R12, P4, R22, R12, 0x1 ;  /* 0x0000000c160c7211 */ /* 0x000fc600078808ff */
[----:B------:R-:W-:Y:S01]  /*ef80*/  F2FP.F16.F32.PACK_AB R14, RZ, R11 ;  /* 0x0000000bff0e723e */ /* 0x000fe200000000ff */
[----:B------:R-:W-:Y:S01]  /*ef90*/  IMAD.X R11, R9, 0x1, R156, P2 ;  /* 0x00000001090b7824 */ /* 0x000fe200010e069c */
[----:B------:R-:W-:-:S04]  /*efa0*/  LEA.HI.X R13, R22, R13, R157, 0x1, P4 ;  /* 0x0000000d160d7211 */ /* 0x000fc800020f0c9d */
[----:B------:R2:W-:Y:S01]  /*efb0*/  @P3 STG.E.U16 desc[UR36][R10.64], R14 ;  /* 0x0000000e0a003986 */ /* 0x0005e2000c101524 */
[----:B------:R-:W-:Y:S05]  /*efc0*/  @!P5 BRA `(.L_x_287) ;  /* 0x000000000004d947 */ /* 0x000fea0003800000 */
[----:B------:R3:W5:Y:S02]  /*efd0*/  LDG.E.LTC128B.U16 R3, desc[UR36][R12.64+0x2] ;  /* 0x000002240c037981 */ /* 0x000764000c1e1520 */
.L_x_287:
[----:B------:R-:W-:Y:S05]  /*efe0*/  BSYNC B1 ;  /* 0x0000000000017941 */ /* 0x000fea0003800000 */
.L_x_286:
[----:B-----5:R-:W-:Y:S01]  /*eff0*/  HADD2.F32 R15, -RZ, R3.H0_H0 ;  /* 0x20000003ff0f7230 */ /* 0x020fe20000004100 */
[----:B------:R-:W-:Y:S01]  /*f000*/  ISETP.GT.AND P2, PT, R0, 0x8, P0 ;  /* 0x000000080000780c */ /* 0x000fe20000744270 */
[----:B------:R-:W-:Y:S03]  /*f010*/  BSSY B1, `(.L_x_288) ;  /* 0x0000007000017945 */ /* 0x000fe60003800000 */
[----:B--2---:R-:W-:-:S04]  /*f020*/  FMUL R14, R15, R16 ;  /* 0x000000100f0e7220 */ /* 0x004fc80000400000 */
[----:B------:R-:W-:-:S05]  /*f030*/  FFMA R14, R27, R2, R14 ;  /* 0x000000021b0e7223 */ /* 0x000fca000000000e */
[----:B------:R-:W-:-:S05]  /*f040*/  F2FP.F16.F32.PACK_AB R14, RZ, R14 ;  /* 0x0000000eff0e723e */ /* 0x000fca00000000ff */
[----:B------:R2:W-:Y:S01]  /*f050*/  @P5 STG.E.U16 desc[UR36][R10.64+0x2], R14 ;  /* 0x0000020e0a005986 */ /* 0x0005e2000c101524 */
[----:B------:R-:W-:Y:S05]  /*f060*/  @!P2 BRA `(.L_x_289) ;  /* 0x000000000004a947 */ /* 0x000fea0003800000 */
[----:B------:R4:W5:Y:S02]  /*f070*/  LDG.E.LTC128B.U16 R3, desc[UR36][R6.64+0x10] ;  /* 0x0000102406037981 */ /* 0x000964000c1e1520 */
.L_x_289:
[----:B------:R-:W-:Y:S05]  /*f080*/  BSYNC B1 ;  /* 0x0000000000017941 */ /* 0x000fea0003800000 */
.L_x_288:
[----:B--2--5:R-:W-:Y:S01]  /*f090*/  HADD2.F32 R11, -RZ, R3.H0_H0 ;  /* 0x20000003ff0b7230 */ /* 0x024fe20000004100 */
[----:B------:R-:W-:Y:S01]  /*f0a0*/  ISETP.GT.AND P3, PT, R0, 0x9, P0 ;  /* 0x000000090000780c */ /* 0x000fe20000764270 */
[----:B------:R-:W-:Y:S03]  /*f0b0*/  BSSY B1, `(.L_x_290) ;  /* 0x0000007000017945 */ /* 0x000fe60003800000 */
[----:B------:R-:W-:-:S04]  /*f0c0*/  FMUL R11, R11, R16 ;  /* 0x000000100b0b7220 */ /* 0x000fc80000400000 */
[----:B------:R-:W-:-:S05]  /*f0d0*/  FFMA R11, R28, R2, R11 ;  /* 0x000000021c0b7223 */ /* 0x000fca000000000b */
[----:B------:R-:W-:-:S05]  /*f0e0*/  F2FP.F16.F32.PACK_AB R11, RZ, R11 ;  /* 0x0000000bff0b723e */ /* 0x000fca00000000ff */
[----:B------:R2:W-:Y:S01]  /*f0f0*/  @P2 STG.E.U16 desc[UR36][R8.64+0x10], R11 ;  /* 0x0000100b08002986 */ /* 0x0005e2000c101524 */
[----:B------:R-:W-:Y:S05]  /*f100*/  @!P3 BRA `(.L_x_291) ;  /* 0x000000000004b947 */ /* 0x000fea0003800000 */
[----:B------:R0:W5:Y:S02]  /*f110*/  LDG.E.LTC128B.U16 R3, desc[UR36][R6.64+0x12] ;  /* 0x0000122406037981 */ /* 0x000164000c1e1520 */
.L_x_291:
[----:B------:R-:W-:Y:S05]  /*f120*/  BSYNC B1 ;  /* 0x0000000000017941 */ /* 0x000fea0003800000 */
.L_x_290:
        /* <DEDUP_REMOVED lines=9> */
.L_x_293:
[----:B------:R-:W-:Y:S05]  /*f1c0*/  BSYNC B1 ;  /* 0x0000000000017941 */ /* 0x000fea0003800000 */
.L_x_292:
[----:B-----5:R-:W-:Y:S01]  /*f1d0*/  HADD2.F32 R11, -RZ, R3.H0_H0 ;  /* 0x20000003ff0b7230 */ /* 0x020fe20000004100 */
[----:B--2---:R-:W-:Y:S01]  /*f1e0*/  IADD3 R10, P3, R158, R8, RZ ;  /* 0x000000089e0a7210 */ /* 0x004fe20007f7e0ff */
[----:B------:R-:W-:Y:S01]  /*f1f0*/  BSSY B1, `(.L_x_294) ;  /* 0x0000009000017945 */ /* 0x000fe20003800000 */
[----:B------:R-:W-:Y:S02]  /*f200*/  ISETP.GT.AND P2, PT, R0, 0x9, P1 ;  /* 0x000000090000780c */ /* 0x000fe40000f44270 */
[----:B------:R-:W-:-:S04]  /*f210*/  FMUL R11, R11, R16 ;  /* 0x000000100b0b7220 */ /* 0x000fc80000400000 */
[----:B------:R-:W-:-:S05]  /*f220*/  FFMA R11, R30, R2, R11 ;  /* 0x000000021e0b7223 */ /* 0x000fca000000000b */
[----:B------:R-:W-:Y:S02]  /*f230*/  F2FP.F16.F32.PACK_AB R14, RZ, R11 ;  /* 0x0000000bff0e723e */ /* 0x000fe400000000ff */
[----:B------:R-:W-:-:S05]  /*f240*/  IADD3.X R11, R156, R9, RZ, P3, !PT ;  /* 0x000000099c0b7210 */ /* 0x000fca0001ffe4ff */
[----:B------:R2:W-:Y:S01]  /*f250*/  @P4 STG.E.U16 desc[UR36][R10.64+0x10], R14 ;  /* 0x0000100e0a004986 */ /* 0x0005e2000c101524 */
[----:B------:R-:W-:Y:S05]  /*f260*/  @!P2 BRA `(.L_x_295) ;  /* 0x000000000004a947 */ /* 0x000fea0003800000 */
[----:B------:R0:W5:Y:S02]  /*f270*/  LDG.E.LTC128B.U16 R3, desc[UR36][R12.64+0x12] ;  /* 0x000012240c037981 */ /* 0x000164000c1e1520 */
.L_x_295:
[----:B------:R-:W-:Y:S05]  /*f280*/  BSYNC B1 ;  /* 0x0000000000017941 */ /* 0x000fea0003800000 */
.L_x_294:
[----:B--2--5:R-:W-:Y:S01]  /*f290*/  HADD2.F32 R11, -RZ, R3.H0_H0 ;  /* 0x20000003ff0b7230 */ /* 0x024fe20000004100 */
[----:B------:R-:W-:Y:S01]  /*f2a0*/  IADD3 R158, P3, P4, R158, R4, R159 ;  /* 0x000000049e9e7210 */ /* 0x000fe20007c7e09f */
[----:B------:R-:W-:Y:S01]  /*f2b0*/  BSSY B1, `(.L_x_296) ;  /* 0x0000009000017945 */ /* 0x000fe20003800000 */
[----:B------:R-:W-:Y:S02]  /*f2c0*/  ISETP.GT.AND P5, PT, R0, 0x10, P0 ;  /* 0x000000100000780c */ /* 0x000fe400007a4270 */
[----:B------:R-:W-:Y:S01]  /*f2d0*/  FMUL R10, R11, R16 ;  /* 0x000000100b0a7220 */ /* 0x000fe20000400000 */
[----:B------:R-:W-:-:S03]  /*f2e0*/  IADD3.X R159, R156, R5, R161, P3, P4 ;  /* 0x000000059c9f7210 */ /* 0x000fc60001fe84a1 */
[----:B------:R-:W-:-:S05]  /*f2f0*/  FFMA R10, R31, R2, R10 ;  /* 0x000000021f0a7223 */ /* 0x000fca000000000a */
[----:B------:R-:W-:-:S05]  /*f300*/  F2FP.F16.F32.PACK_AB R10, RZ, R10 ;  /* 0x0000000aff0a723e */ /* 0x000fca00000000ff */
[----:B------:R2:W-:Y:S01]  /*f310*/  @P2 STG.E.U16 desc[UR36][R158.64+0x12], R10 ;  /* 0x0000120a9e002986 */ /* 0x0005e2000c101524 */
[----:B------:R-:W-:Y:S05]  /*f320*/  @!P5 BRA `(.L_x_297) ;  /* 0x000000000004d947 */ /* 0x000fea0003800000 */
[----:B------:R0:W5:Y:S02]  /*f330*/  LDG.E.LTC128B.U16 R3, desc[UR36][R6.64+0x20] ;  /* 0x0000202406037981 */ /* 0x000164000c1e1520 */
.L_x_297:
[----:B------:R-:W-:Y:S05]  /*f340*/  BSYNC B1 ;  /* 0x0000000000017941 */ /* 0x000fea0003800000 */
.L_x_296:
[----:B-----5:R-:W-:Y:S01]  /*f350*/  HADD2.F32 R5, -RZ, R3.H0_H0 ;  /* 0x20000003ff057230 */ /* 0x020fe20000004100 */
        /* <DEDUP_REMOVED lines=8> */
.L_x_299:
[----:B------:R-:W-:Y:S05]  /*f3e0*/  BSYNC B1 ;  /* 0x0000000000017941 */ /* 0x000fea0003800000 */
.L_x_298:
[----:B0----5:R-:W-:Y:S01]  /*f3f0*/  HADD2.F32 R5, -RZ, R3.H0_H0 ;  /* 0x20000003ff057230 */ /* 0x021fe20000004100 */
        /* <DEDUP_REMOVED lines=8> */
.L_x_301:
[----:B------:R-:W-:Y:S05]  /*f480*/  BSYNC B1 ;  /* 0x0000000000017941 */ /* 0x000fea0003800000 */
.L_x_300:
[----:B-----5:R-:W-:Y:S01]  /*f490*/  HADD2.F32 R5, -RZ, R3.H0_H0 ;  /* 0x20000003ff057230 */ /* 0x020fe20000004100 */
[----:B------:R-:W-:Y:S01]  /*f4a0*/  ISETP.GT.AND P2, PT, R0, 0x11, P1 ;  /* 0x000000110000780c */ /* 0x000fe20000f44270 */
[----:B0-----:R-:W-:Y:S01]  /*f4b0*/  @P3 IMAD.MOV.U32 R4, RZ, RZ, R158 ;  /* 0x000000ffff043224 */ /* 0x001fe200078e009e */
[----:B------:R-:W-:Y:S02]  /*f4c0*/  BSSY B1, `(.L_x_302) ;  /* 0x0000009000017945 */ /* 0x000fe40003800000 */
[----:B------:R-:W-:-:S04]  /*f4d0*/  FMUL R5, R5, R16 ;  /* 0x0000001005057220 */ /* 0x000fc80000400000 */
[----:B------:R-:W-:-:S05]  /*f4e0*/  FFMA R5, R34, R2, R5 ;  /* 0x0000000222057223 */ /* 0x000fca0000000005 */
[----:B------:R-:W-:-:S04]  /*f4f0*/  F2FP.F16.F32.PACK_AB R5, RZ, R5 ;  /* 0x00000005ff05723e */ /* 0x000fc800000000ff */
[----:B--2---:R-:W-:Y:S01]  /*f500*/  PRMT R10, R5, 0x7610, R10 ;  /* 0x00007610050a7816 */ /* 0x004fe2000000000a */
[----:B------:R-:W-:-:S05]  /*f510*/  @P3 IMAD.MOV.U32 R5, RZ, RZ, R159 ;  /* 0x000000ffff053224 */ /* 0x000fca00078e009f */
[----:B------:R0:W-:Y:S01]  /*f520*/  @P3 STG.E.U16 desc[UR36][R4.64+0x20], R10 ;  /* 0x0000200a04003986 */ /* 0x0001e2000c101524 */
[----:B------:R-:W-:Y:S05]  /*f530*/  @!P2 BRA `(.L_x_303) ;  /* 0x000000000004a947 */ /* 0x000fea0003800000 */
[----:B------:R2:W5:Y:S02]  /*f540*/  LDG.E.LTC128B.U16 R3, desc[UR36][R12.64+0x22] ;  /* 0x000022240c037981 */ /* 0x000564000c1e1520 */
.L_x_303:
[----:B------:R-:W-:Y:S05]  /*f550*/  BSYNC B1 ;  /* 0x0000000000017941 */ /* 0x000fea0003800000 */
.L_x_302:
[----:B0----5:R-:W-:Y:S01]  /*f560*/  HADD2.F32 R5, -RZ, R3.H0_H0 ;  /* 0x20000003ff057230 */ /* 0x021fe20000004100 */
[----:B------:R-:W-:Y:S01]  /*f570*/  ISETP.GT.AND P3, PT, R0, 0x18, P0 ;  /* 0x000000180000780c */ /* 0x000fe20000764270 */
[----:B------:R-:W-:Y:S03]  /*f580*/  BSSY B1, `(.L_x_304) ;  /* 0x000000a000017945 */ /* 0x000fe60003800000 */
[----:B------:R-:W-:Y:S01]  /*f590*/  FMUL R4, R5, R16 ;  /* 0x0000001005047220 */ /* 0x000fe20000400000 */
[----:B------:R-:W-:-:S03]  /*f5a0*/  @P2 IMAD.MOV.U32 R5, RZ, RZ, R159 ;  /* 0x000000ffff052224 */ /* 0x000fc600078e009f */
[----:B------:R-:W-:-:S05]  /*f5b0*/  FFMA R4, R35, R2, R4 ;  /* 0x0000000223047223 */ /* 0x000fca0000000004 */
[----:B------:R-:W-:-:S04]  /*f5c0*/  F2FP.F16.F32.PACK_AB R4, RZ, R4 ;  /* 0x00000004ff04723e */ /* 0x000fc800000000ff */
[----:B------:R-:W-:Y:S02]  /*f5d0*/  PRMT R10, R4, 0x7610, R10 ;  /* 0x00007610040a7816 */ /* 0x000fe4000000000a */
[----:B------:R-:W-:-:S05]  /*f5e0*/  @P2 MOV R4, R158 ;  /* 0x0000009e00042202 */ /* 0x000fca0000000f00 */
[----:B------:R0:W-:Y:S01]  /*f5f0*/  @P2 STG.E.U16 desc[UR36][R4.64+0x22], R10 ;  /* 0x0000220a04002986 */ /* 0x0001e2000c101524 */
[----:B------:R-:W-:Y:S05]  /*f600*/  @!P3 BRA `(.L_x_305) ;  /* 0x000000000004b947 */ /* 0x000fea0003800000 */
[----:B------:R0:W5:Y:S02]  /*f610*/  LDG.E.LTC128B.U16 R3, desc[UR36][R6.64+0x30] ;  /* 0x0000302406037981 */ /* 0x000164000c1e1520 */
.L_x_305:
[----:B------:R-:W-:Y:S05]  /*f620*/  BSYNC B1 ;  /* 0x0000000000017941 */ /* 0x000fea0003800000 */
.L_x_304:
        /* <DEDUP_REMOVED lines=9> */
.L_x_307:
[----:B------:R-:W-:Y:S05]  /*f6c0*/  BSYNC B1 ;  /* 0x0000000000017941 */ /* 0x000fea0003800000 */
.L_x_306:
        /* <DEDUP_REMOVED lines=9> */
.L_x_309:
[----:B------:R-:W-:Y:S05]  /*f760*/  BSYNC B1 ;  /* 0x0000000000017941 */ /* 0x000fea0003800000 */
.L_x_308:
[----:B-----5:R-:W-:Y:S01]  /*f770*/  HADD2.F32 R5, -RZ, R3.H0_H0 ;  /* 0x20000003ff057230 */ /* 0x020fe20000004100 */
[----:B------:R-:W-:Y:S01]  /*f780*/  ISETP.GT.AND P2, PT, R0, 0x19, P1 ;  /* 0x000000190000780c */ /* 0x000fe20000f44270 */
[----:B0-----:R-:W-:Y:S01]  /*f790*/  @P3 IMAD.MOV.U32 R4, RZ, RZ, R158 ;  /* 0x000000ffff043224 */ /* 0x001fe200078e009e */
[----:B------:R-:W-:Y:S02]  /*f7a0*/  BSSY B1, `(.L_x_310) ;  /* 0x0000009000017945 */ /* 0x000fe40003800000 */
[----:B------:R-:W-:-:S04]  /*f7b0*/  FMUL R5, R5, R16 ;  /* 0x0000001005057220 */ /* 0x000fc80000400000 */
[----:B------:R-:W-:-:S05]  /*f7c0*/  FFMA R5, R38, R2, R5 ;  /* 0x0000000226057223 */ /* 0x000fca0000000005 */
[----:B------:R-:W-:-:S04]  /*f7d0*/  F2FP.F16.F32.PACK_AB R5, RZ, R5 ;  /* 0x00000005ff05723e */ /* 0x000fc800000000ff */
[----:B------:R-:W-:Y:S02]  /*f7e0*/  PRMT R10, R5, 0x7610, R10 ;  /* 0x00007610050a7816 */ /* 0x000fe4000000000a */
[----:B------:R-:W-:-:S05]  /*f7f0*/  @P3 MOV R5, R159 ;  /* 0x0000009f00053202 */ /* 0x000fca0000000f00 */
[----:B------:R0:W-:Y:S01]  /*f800*/  @P3 STG.E.U16 desc[UR36][R4.64+0x30], R10 ;  /* 0x0000300a04003986 */ /* 0x0001e2000c101524 */
[----:B------:R-:W-:Y:S05]  /*f810*/  @!P2 BRA `(.L_x_311) ;  /* 0x000000000004a947 */ /* 0x000fea0003800000 */
[----:B------:R0:W5:Y:S02]  /*f820*/  LDG.E.LTC128B.U16 R3, desc[UR36][R12.64+0x32] ;  /* 0x000032240c037981 */ /* 0x000164000c1e1520 */
.L_x_311:
[----:B------:R-:W-:Y:S05]  /*f830*/  BSYNC B1 ;  /* 0x0000000000017941 */ /* 0x000fea0003800000 */
.L_x_310:
[----:B0----5:R-:W-:Y:S01]  /*f840*/  HADD2.F32 R5, -RZ, R3.H0_H0 ;  /* 0x20000003ff057230 */ /* 0x021fe20000004100 */
[----:B------:R-:W-:Y:S01]  /*f850*/  ISETP.GT.AND P3, PT, R0, 0x20, P0 ;  /* 0x000000200000780c */ /* 0x000fe20000764270 */
[----:B------:R-:W-:Y:S03]  /*f860*/  BSSY B1, `(.L_x_312) ;  /* 0x000000a000017945 */ /* 0x000fe60003800000 */
[----:B------:R-:W-:Y:S01]  /*f870*/  FMUL R4, R5, R16 ;  /* 0x0000001005047220 */ /* 0x000fe20000400000 */
[----:B------:R-:W-:-:S03]  /*f880*/  @P2 IMAD.MOV.U32 R5, RZ, RZ, R159 ;  /* 0x000000ffff052224 */ /* 0x000fc600078e009f */
[----:B------:R-:W-:-:S05]  /*f890*/  FFMA R4, R39, R2, R4 ;  /* 0x0000000227047223 */ /* 0x000fca0000000004 */
[----:B------:R-:W-:-:S04]  /*f8a0*/  F2FP.F16.F32.PACK_AB R4, RZ, R4 ;  /* 0x00000004ff04723e */ /* 0x000fc800000000ff */
[----:B------:R-:W-:Y:S01]  /*f8b0*/  PRMT R10, R4, 0x7610, R10 ;  /* 0x00007610040a7816 */ /* 0x000fe2000000000a */
[----:B------:R-:W-:-:S05]  /*f8c0*/  @P2 IMAD.MOV.U32 R4, RZ, RZ, R158 ;  /* 0x000000ffff042224 */ /* 0x000fca00078e009e */
[----:B------:R0:W-:Y:S01]  /*f8d0*/  @P2 STG.E.U16 desc[UR36][R4.64+0x32], R10 ;  /* 0x0000320a04002986 */ /* 0x0001e2000c101524 */
[----:B------:R-:W-:Y:S05]  /*f8e0*/  @!P3 BRA `(.L_x_313) ;  /* 0x000000000004b947 */ /* 0x000fea0003800000 */
[----:B------:R0:W5:Y:S02]  /*f8f0*/  LDG.E.LTC128B.U16 R3, desc[UR36][R6.64+0x40] ;  /* 0x0000402406037981 */ /* 0x000164000c1e1520 */
.L_x_313:
[----:B------:R-:W-:Y:S05]  /*f900*/  BSYNC B1 ;  /* 0x0000000000017941 */ /* 0x000fea0003800000 */
.L_x_312:
        /* <DEDUP_REMOVED lines=9> */
.L_x_315:
[----:B------:R-:W-:Y:S05]  /*f9a0*/  BSYNC B1 ;  /* 0x0000000000017941 */ /* 0x000fea0003800000 */
.L_x_314:
        /* <DEDUP_REMOVED lines=9> */
.L_x_317:
[----:B------:R-:W-:Y:S05]  /*fa40*/  BSYNC B1 ;  /* 0x0000000000017941 */ /* 0x000fea0003800000 */
.L_x_316:
[----:B-----5:R-:W-:Y:S01]  /*fa50*/  HADD2.F32 R5, -RZ, R3.H0_H0 ;  /* 0x20000003ff057230 */ /* 0x020fe20000004100 */
[----:B0-----:R-:W-:Y:S01]  /*fa60*/  @P3 MOV R4, R158 ;  /* 0x0000009e00043202 */ /* 0x001fe20000000f00 */
[----:B------:R-:W-:Y:S01]  /*fa70*/  BSSY B1, `(.L_x_318) ;  /* 0x000000a000017945 */ /* 0x000fe20003800000 */
[----:B------:R-:W-:Y:S02]  /*fa80*/  ISETP.GT.AND P2, PT, R0, 0x21, P1 ;  /* 0x000000210000780c */ /* 0x000fe40000f44270 */
[----:B------:R-:W-:-:S04]  /*fa90*/  FMUL R5, R5, R16 ;  /* 0x0000001005057220 */ /* 0x000fc80000400000 */
[----:B------:R-:W-:-:S05]  /*faa0*/  FFMA R5, R42, R2, R5 ;  /* 0x000000022a057223 */ /* 0x000fca0000000005 */
[----:B------:R-:W-:-:S04]  /*fab0*/  F2FP.F16.F32.PACK_AB R5, RZ, R5 ;  /* 0x00000005ff05723e */ /* 0x000fc800000000ff */
[----:B------:R-:W-:Y:S01]  /*fac0*/  PRMT R10, R5, 0x7610, R10 ;  /* 0x00007610050a7816 */ /* 0x000fe2000000000a */
[----:B------:R-:W-:-:S05]  /*fad0*/  @P3 IMAD.MOV.U32 R5, RZ, RZ, R159 ;  /* 0x000000ffff053224 */ /* 0x000fca00078e009f */
[----:B------:R0:W-:Y:S01]  /*fae0*/  @P3 STG.E.U16 desc[UR36][R4.64+0x40], R10 ;  /* 0x0000400a04003986 */ /* 0x0001e2000c101524 */
[----:B------:R-:W-:Y:S05]  /*faf0*/  @!P2 BRA `(.L_x_319) ;  /* 0x000000000004a947 */ /* 0x000fea0003800000 */
[----:B------:R0:W5:Y:S02]  /*fb00*/  LDG.E.LTC128B.U16 R3, desc[UR36][R12.64+0x42] ;  /* 0x000042240c037981 */ /* 0x000164000c1e1520 */
.L_x_319:
[----:B------:R-:W-:Y:S05]  /*fb10*/  BSYNC B1 ;  /* 0x0000000000017941 */ /* 0x000fea0003800000 */
.L_x_318:
[----:B0----5:R-:W-:Y:S01]  /*fb20*/  HADD2.F32 R5, -RZ, R3.H0_H0 ;  /* 0x20000003ff057230 */ /* 0x021fe20000004100 */
[----:B------:R-:W-:Y:S01]  /*fb30*/  ISETP.GT.AND P3, PT, R0, 0x28, P0 ;  /* 0x000000280000780c */ /* 0x000fe20000764270 */
[----:B------:R-:W-:Y:S03]  /*fb40*/  BSSY B1, `(.L_x_320) ;  /* 0x000000a000017945 */ /* 0x000fe60003800000 */
[----:B------:R-:W-:Y:S01]  /*fb50*/  FMUL R4, R5, R16 ;  /* 0x0000001005047220 */ /* 0x000fe20000400000 */
[----:B------:R-:W-:-:S03]  /*fb60*/  @P2 MOV R5, R159 ;  /* 0x0000009f00052202 */ /* 0x000fc60000000f00 */
[----:B------:R-:W-:-:S05]  /*fb70*/  FFMA R4, R43, R2, R4 ;  /* 0x000000022b047223 */ /* 0x000fca0000000004 */
[----:B------:R-:W-:-:S04]  /*fb80*/  F2FP.F16.F32.PACK_AB R4, RZ, R4 ;  /* 0x00000004ff04723e */ /* 0x000fc800000000ff */
[----:B------:R-:W-:Y:S01]  /*fb90*/  PRMT R10, R4, 0x7610, R10 ;  /* 0x00007610040a7816 */ /* 0x000fe2000000000a */
[----:B------:R-:W-:-:S05]  /*fba0*/  @P2 IMAD.MOV.U32 R4, RZ, RZ, R158 ;  /* 0x000000ffff042224 */ /* 0x000fca00078e009e */
[----:B------:R0:W-:Y:S01]  /*fbb0*/  @P2 STG.E.U16 desc[UR36][R4.64+0x42], R10 ;  /* 0x0000420a04002986 */ /* 0x0001e2000c101524 */
[----:B------:R-:W-:Y:S05]  /*fbc0*/  @!P3 BRA `(.L_x_321) ;  /* 0x000000000004b947 */ /* 0x000fea0003800000 */
[----:B------:R0:W5:Y:S02]  /*fbd0*/  LDG.E.LTC128B.U16 R3, desc[UR36][R6.64+0x50] ;  /* 0x0000502406037981 */ /* 0x000164000c1e1520 */
.L_x_321:
[----:B------:R-:W-:Y:S05]  /*fbe0*/  BSYNC B1 ;  /* 0x0000000000017941 */ /* 0x000fea0003800000 */
.L_x_320:
        /* <DEDUP_REMOVED lines=9> */
.L_x_323:
[----:B------:R-:W-:Y:S05]  /*fc80*/  BSYNC B1 ;  /* 0x0000000000017941 */ /* 0x000fea0003800000 */
.L_x_322:
        /* <DEDUP_REMOVED lines=9> */
.L_x_325:
[----:B------:R-:W-:Y:S05]  /*fd20*/  BSYNC B1 ;  /* 0x0000000000017941 */ /* 0x000fea0003800000 */
.L_x_324:
[----:B-----5:R-:W-:Y:S01]  /*fd30*/  HADD2.F32 R5, -RZ, R3.H0_H0 ;  /* 0x20000003ff057230 */ /* 0x020fe20000004100 */
[----:B------:R-:W-:Y:S01]  /*fd40*/  ISETP.GT.AND P2, PT, R0, 0x29, P1 ;  /* 0x000000290000780c */ /* 0x000fe20000f44270 */
[----:B0-----:R-:W-:Y:S01]  /*fd50*/  @P3 IMAD.MOV.U32 R4, RZ, RZ, R158 ;  /* 0x000000ffff043224 */ /* 0x001fe200078e009e */
[----:B------:R-:W-:Y:S02]  /*fd60*/  BSSY B1, `(.L_x_326) ;  /* 0x0000009000017945 */ /* 0x000fe40003800000 */
        /* <DEDUP_REMOVED lines=8> */
.L_x_327:
[----:B------:R-:W-:Y:S05]  /*fdf0*/  BSYNC B1 ;  /* 0x0000000000017941 */ /* 0x000fea0003800000 */
.L_x_326:
        /* <DEDUP_REMOVED lines=12> */
.L_x_329:
[----:B------:R-:W-:Y:S05]  /*fec0*/  BSYNC B1 ;  /* 0x0000000000017941 */ /* 0x000fea0003800000 */
.L_x_328:
        /* <DEDUP_REMOVED lines=9> */
.L_x_331:
[----:B------:R-:W-:Y:S05]  /*ff60*/  BSYNC B1 ;  /* 0x0000000000017941 */ /* 0x000fea0003800000 */
.L_x_330:
        /* <DEDUP_REMOVED lines=9> */
.L_x_333:
[----:B------:R-:W-:Y:S05]  /*10000*/  BSYNC B1 ;  /* 0x0000000000017941 */ /* 0x000fea0003800000 */
.L_x_332:
        /* <DEDUP_REMOVED lines=12> */
.L_x_335:
[----:B------:R-:W-:Y:S05]  /*100d0*/  BSYNC B1 ;  /* 0x0000000000017941 */ /* 0x000fea0003800000 */
.L_x_334:
        /* <DEDUP_REMOVED lines=12> */
.L_x_337:
[----:B------:R-:W-:Y:S05]  /*101a0*/  BSYNC B1 ;  /* 0x0000000000017941 */ /* 0x000fea0003800000 */
.L_x_336:
        /* <DEDUP_REMOVED lines=9> */
.L_x_339:
[----:B------:R-:W-:Y:S05]  /*10240*/  BSYNC B1 ;  /* 0x0000000000017941 */ /* 0x000fea0003800000 */
.L_x_338:
        /* <DEDUP_REMOVED lines=9> */
.L_x_341:
[----:B------:R-:W-:Y:S05]  /*102e0*/  BSYNC B1 ;  /* 0x0000000000017941 */ /* 0x000fea0003800000 */
.L_x_340:
        /* <DEDUP_REMOVED lines=12> */
.L_x_343:
[----:B------:R-:W-:Y:S05]  /*103b0*/  BSYNC B1 ;  /* 0x0000000000017941 */ /* 0x000fea0003800000 */
.L_x_342:
        /* <DEDUP_REMOVED lines=12> */
.L_x_345:
[----:B------:R-:W-:Y:S05]  /*10480*/  BSYNC B1 ;  /* 0x0000000000017941 */ /* 0x000fea0003800000 */
.L_x_344:
        /* <DEDUP_REMOVED lines=9> */
.L_x_347:
[----:B------:R-:W-:Y:S05]  /*10520*/  BSYNC B1 ;  /* 0x0000000000017941 */ /* 0x000fea0003800000 */
.L_x_346:
        /* <DEDUP_REMOVED lines=9> */
.L_x_349:
[----:B------:R-:W-:Y:S05]  /*105c0*/  BSYNC B1 ;  /* 0x0000000000017941 */ /* 0x000fea0003800000 */
.L_x_348:
        /* <DEDUP_REMOVED lines=12> */
.L_x_351:
[----:B------:R-:W-:Y:S05]  /*10690*/  BSYNC B1 ;  /* 0x0000000000017941 */ /* 0x000fea0003800000 */
.L_x_350:
        /* <DEDUP_REMOVED lines=12> */
.L_x_353:
[----:B------:R-:W-:Y:S05]  /*10760*/  BSYNC B1 ;  /* 0x0000000000017941 */ /* 0x000fea0003800000 */
.L_x_352:
        /* <DEDUP_REMOVED lines=9> */
.L_x_355:
[----:B------:R-:W-:Y:S05]  /*10800*/  BSYNC B1 ;  /* 0x0000000000017941 */ /* 0x000fea0003800000 */
.L_x_354:
        /* <DEDUP_REMOVED lines=9> */
.L_x_357:
[----:B------:R-:W-:Y:S05]  /*108a0*/  BSYNC B1 ;  /* 0x0000000000017941 */ /* 0x000fea0003800000 */
.L_x_356:
        /* <DEDUP_REMOVED lines=12> */
.L_x_359:
[----:B------:R-:W-:Y:S05]  /*10970*/  BSYNC B1 ;  /* 0x0000000000017941 */ /* 0x000fea0003800000 */
.L_x_358:
        /* <DEDUP_REMOVED lines=12> */
.L_x_361:
[----:B------:R-:W-:Y:S05]  /*10a40*/  BSYNC B1 ;  /* 0x0000000000017941 */ /* 0x000fea0003800000 */
.L_x_360:
        /* <DEDUP_REMOVED lines=9> */
.L_x_363:
[----:B------:R-:W-:Y:S05]  /*10ae0*/  BSYNC B1 ;  /* 0x0000000000017941 */ /* 0x000fea0003800000 */
.L_x_362:
        /* <DEDUP_REMOVED lines=9> */
.L_x_365:
[----:B------:R-:W-:Y:S05]  /*10b80*/  BSYNC B1 ;  /* 0x0000000000017941 */ /* 0x000fea0003800000 */
.L_x_364:
        /* <DEDUP_REMOVED lines=12> */
.L_x_367:
[----:B------:R-:W-:Y:S05]  /*10c50*/  BSYNC B1 ;  /* 0x0000000000017941 */ /* 0x000fea0003800000 */
.L_x_366:
        /* <DEDUP_REMOVED lines=12> */
.L_x_369:
[----:B------:R-:W-:Y:S05]  /*10d20*/  BSYNC B1 ;  /* 0x0000000000017941 */ /* 0x000fea0003800000 */
.L_x_368:
        /* <DEDUP_REMOVED lines=9> */
.L_x_371:
[----:B------:R-:W-:Y:S05]  /*10dc0*/  BSYNC B1 ;  /* 0x0000000000017941 */ /* 0x000fea0003800000 */
.L_x_370:
        /* <DEDUP_REMOVED lines=9> */
.L_x_373:
[----:B------:R-:W-:Y:S05]  /*10e60*/  BSYNC B1 ;  /* 0x0000000000017941 */ /* 0x000fea0003800000 */
.L_x_372:
        /* <DEDUP_REMOVED lines=12> */
.L_x_375:
[----:B------:R-:W-:Y:S05]  /*10f30*/  BSYNC B1 ;  /* 0x0000000000017941 */ /* 0x000fea0003800000 */
.L_x_374:
        /* <DEDUP_REMOVED lines=12> */
.L_x_377:
[----:B------:R-:W-:Y:S05]  /*11000*/  BSYNC B1 ;  /* 0x0000000000017941 */ /* 0x000fea0003800000 */
.L_x_376:
        /* <DEDUP_REMOVED lines=9> */
.L_x_379:
[----:B------:R-:W-:Y:S05]  /*110a0*/  BSYNC B1 ;  /* 0x0000000000017941 */ /* 0x000fea0003800000 */
.L_x_378:
        /* <DEDUP_REMOVED lines=9> */
.L_x_381:
[----:B------:R-:W-:Y:S05]  /*11140*/  BSYNC B1 ;  /* 0x0000000000017941 */ /* 0x000fea0003800000 */
.L_x_380:
        /* <DEDUP_REMOVED lines=12> */
.L_x_383:
[----:B------:R-:W-:Y:S05]  /*11210*/  BSYNC B1 ;  /* 0x0000000000017941 */ /* 0x000fea0003800000 */
.L_x_382:
        /* <DEDUP_REMOVED lines=12> */
.L_x_385:
[----:B------:R-:W-:Y:S05]  /*112e0*/  BSYNC B1 ;  /* 0x0000000000017941 */ /* 0x000fea0003800000 */
.L_x_384:
        /* <DEDUP_REMOVED lines=9> */
.L_x_387:
[----:B------:R-:W-:Y:S05]  /*11380*/  BSYNC B1 ;  /* 0x0000000000017941 */ /* 0x000fea0003800000 */
.L_x_386:
        /* <DEDUP_REMOVED lines=9> */
.L_x_389:
[----:B------:R-:W-:Y:S05]  /*11420*/  BSYNC B1 ;  /* 0x0000000000017941 */ /* 0x000fea0003800000 */
.L_x_388:
        /* <DEDUP_REMOVED lines=12> */
.L_x_391:
[----:B------:R-:W-:Y:S05]  /*114f0*/  BSYNC B1 ;  /* 0x0000000000017941 */ /* 0x000fea0003800000 */
.L_x_390:
        /* <DEDUP_REMOVED lines=12> */
.L_x_393:
[----:B------:R-:W-:Y:S05]  /*115c0*/  BSYNC B1 ;  /* 0x0000000000017941 */ /* 0x000fea0003800000 */
.L_x_392:
        /* <DEDUP_REMOVED lines=9> */
.L_x_395:
[----:B------:R-:W-:Y:S05]  /*11660*/  BSYNC B1 ;  /* 0x0000000000017941 */ /* 0x000fea0003800000 */
.L_x_394:
        /* <DEDUP_REMOVED lines=9> */
.L_x_397:
[----:B------:R-:W-:Y:S05]  /*11700*/  BSYNC B1 ;  /* 0x0000000000017941 */ /* 0x000fea0003800000 */
.L_x_396:
        /* <DEDUP_REMOVED lines=12> */
.L_x_399:
[----:B------:R-:W-:Y:S05]  /*117d0*/  BSYNC B1 ;  /* 0x0000000000017941 */ /* 0x000fea0003800000 */
.L_x_398:
        /* <DEDUP_REMOVED lines=12> */
.L_x_401:
[----:B------:R-:W-:Y:S05]  /*118a0*/  BSYNC B1 ;  /* 0x0000000000017941 */ /* 0x000fea0003800000 */
.L_x_400:
        /* <DEDUP_REMOVED lines=9> */
.L_x_403:
[----:B------:R-:W-:Y:S05]  /*11940*/  BSYNC B1 ;  /* 0x0000000000017941 */ /* 0x000fea0003800000 */
.L_x_402:
        /* <DEDUP_REMOVED lines=9> */
.L_x_405:
[----:B------:R-:W-:Y:S05]  /*119e0*/  BSYNC B1 ;  /* 0x0000000000017941 */ /* 0x000fea0003800000 */
.L_x_404:
        /* <DEDUP_REMOVED lines=12> */
.L_x_407:
[----:B------:R-:W-:Y:S05]  /*11ab0*/  BSYNC B1 ;  /* 0x0000000000017941 */ /* 0x000fea0003800000 */
.L_x_406:
        /* <DEDUP_REMOVED lines=12> */
.L_x_409:
[----:B------:R-:W-:Y:S05]  /*11b80*/  BSYNC B1 ;  /* 0x0000000000017941 */ /* 0x000fea0003800000 */
.L_x_408:
        /* <DEDUP_REMOVED lines=9> */
.L_x_411:
[----:B------:R-:W-:Y:S05]  /*11c20*/  BSYNC B1 ;  /* 0x0000000000017941 */ /* 0x000fea0003800000 */
.L_x_410:
        /* <DEDUP_REMOVED lines=9> */
.L_x_413:
[----:B------:R-:W-:Y:S05]  /*11cc0*/  BSYNC B1 ;  /* 0x0000000000017941 */ /* 0x000fea0003800000 */
.L_x_412:
        /* <DEDUP_REMOVED lines=12> */
.L_x_415:
[----:B------:R-:W-:Y:S05]  /*11d90*/  BSYNC B1 ;  /* 0x0000000000017941 */ /* 0x000fea0003800000 */
.L_x_414:
        /* <DEDUP_REMOVED lines=12> */
.L_x_417:
[----:B------:R-:W-:Y:S05]  /*11e60*/  BSYNC B1 ;  /* 0x0000000000017941 */ /* 0x000fea0003800000 */
.L_x_416:
        /* <DEDUP_REMOVED lines=9> */
.L_x_419:
[----:B------:R-:W-:Y:S05]  /*11f00*/  BSYNC B1 ;  /* 0x0000000000017941 */ /* 0x000fea0003800000 */
.L_x_418:
        /* <DEDUP_REMOVED lines=9> */
.L_x_421:
[----:B------:R-:W-:Y:S05]  /*11fa0*/  BSYNC B1 ;  /* 0x0000000000017941 */ /* 0x000fea0003800000 */
.L_x_420:
        /* <DEDUP_REMOVED lines=12> */
.L_x_423:
[----:B------:R-:W-:Y:S05]  /*12070*/  BSYNC B1 ;  /* 0x0000000000017941 */ /* 0x000fea0003800000 */
.L_x_422:
        /* <DEDUP_REMOVED lines=12> */
.L_x_425:
[----:B------:R-:W-:Y:S05]  /*12140*/  BSYNC B1 ;  /* 0x0000000000017941 */ /* 0x000fea0003800000 */
.L_x_424:
        /* <DEDUP_REMOVED lines=9> */
.L_x_427:
[----:B------:R-:W-:Y:S05]  /*121e0*/  BSYNC B1 ;  /* 0x0000000000017941 */ /* 0x000fea0003800000 */
.L_x_426:
        /* <DEDUP_REMOVED lines=9> */
.L_x_429:
[----:B------:R-:W-:Y:S05]  /*12280*/  BSYNC B1 ;  /* 0x0000000000017941 */ /* 0x000fea0003800000 */
.L_x_428:
        /* <DEDUP_REMOVED lines=12> */
.L_x_431:
[----:B------:R-:W-:Y:S05]  /*12350*/  BSYNC B1 ;  /* 0x0000000000017941 */ /* 0x000fea0003800000 */
.L_x_430:
        /* <DEDUP_REMOVED lines=12> */
.L_x_433:
[----:B------:R-:W-:Y:S05]  /*12420*/  BSYNC B1 ;  /* 0x0000000000017941 */ /* 0x000fea0003800000 */
.L_x_432:
        /* <DEDUP_REMOVED lines=9> */
.L_x_435:
[----:B------:R-:W-:Y:S05]  /*124c0*/  BSYNC B1 ;  /* 0x0000000000017941 */ /* 0x000fea0003800000 */
.L_x_434:
        /* <DEDUP_REMOVED lines=9> */
.L_x_437:
[----:B------:R-:W-:Y:S05]  /*12560*/  BSYNC B1 ;  /* 0x0000000000017941 */ /* 0x000fea0003800000 */
.L_x_436:
        /* <DEDUP_REMOVED lines=12> */
.L_x_439:
[----:B------:R-:W-:Y:S05]  /*12630*/  BSYNC B1 ;  /* 0x0000000000017941 */ /* 0x000fea0003800000 */
.L_x_438:
        /* <DEDUP_REMOVED lines=12> */
.L_x_441:
[----:B------:R-:W-:Y:S05]  /*12700*/  BSYNC B1 ;  /* 0x0000000000017941 */ /* 0x000fea0003800000 */
.L_x_440:
        /* <DEDUP_REMOVED lines=9> */
.L_x_443:
[----:B------:R-:W-:Y:S05]  /*127a0*/  BSYNC B1 ;  /* 0x0000000000017941 */ /* 0x000fea0003800000 */
.L_x_442:
        /* <DEDUP_REMOVED lines=9> */
.L_x_445:
[----:B------:R-:W-:Y:S05]  /*12840*/  BSYNC B1 ;  /* 0x0000000000017941 */ /* 0x000fea0003800000 */
.L_x_444:
        /* <DEDUP_REMOVED lines=12> */
.L_x_447:
[----:B------:R-:W-:Y:S05]  /*12910*/  BSYNC B1 ;  /* 0x0000000000017941 */ /* 0x000fea0003800000 */
.L_x_446:
        /* <DEDUP_REMOVED lines=12> */
.L_x_449:
[----:B------:R-:W-:Y:S05]  /*129e0*/  BSYNC B1 ;  /* 0x0000000000017941 */ /* 0x000fea0003800000 */
.L_x_448:
        /* <DEDUP_REMOVED lines=9> */
.L_x_451:
[----:B------:R-:W-:Y:S05]  /*12a80*/  BSYNC B1 ;  /* 0x0000000000017941 */ /* 0x000fea0003800000 */
.L_x_450:
        /* <DEDUP_REMOVED lines=9> */
.L_x_453:
[----:B------:R-:W-:Y:S05]  /*12b20*/  BSYNC B1 ;  /* 0x0000000000017941 */ /* 0x000fea0003800000 */
.L_x_452:
        /* <DEDUP_REMOVED lines=12> */
.L_x_455:
[----:B------:R-:W-:Y:S05]  /*12bf0*/  BSYNC B1 ;  /* 0x0000000000017941 */ /* 0x000fea0003800000 */
.L_x_454:
        /* <DEDUP_REMOVED lines=12> */
.L_x_457:
[----:B------:R-:W-:Y:S05]  /*12cc0*/  BSYNC B1 ;  /* 0x0000000000017941 */ /* 0x000fea0003800000 */
.L_x_456:
        /* <DEDUP_REMOVED lines=9> */
.L_x_459:
[----:B------:R-:W-:Y:S05]  /*12d60*/  BSYNC B1 ;  /* 0x0000000000017941 */ /* 0x000fea0003800000 */
.L_x_458:
        /* <DEDUP_REMOVED lines=9> */
.L_x_461:
[----:B------:R-:W-:Y:S05]  /*12e00*/  BSYNC B1 ;  /* 0x0000000000017941 */ /* 0x000fea0003800000 */
.L_x_460:
        /* <DEDUP_REMOVED lines=12> */
.L_x_463:
[----:B------:R-:W-:Y:S05]  /*12ed0*/  BSYNC B1 ;  /* 0x0000000000017941 */ /* 0x000fea0003800000 */
.L_x_462:
        /* <DEDUP_REMOVED lines=12> */
.L_x_465:
[----:B------:R-:W-:Y:S05]  /*12fa0*/  BSYNC B1 ;  /* 0x0000000000017941 */ /* 0x000fea0003800000 */
.L_x_464:
        /* <DEDUP_REMOVED lines=9> */
.L_x_467:
[----:B------:R-:W-:Y:S05]  /*13040*/  BSYNC B1 ;  /* 0x0000000000017941 */ /* 0x000fea0003800000 */
.L_x_466:
        /* <DEDUP_REMOVED lines=9> */
.L_x_469:
[----:B------:R-:W-:Y:S05]  /*130e0*/  BSYNC B1 ;  /* 0x0000000000017941 */ /* 0x000fea0003800000 */
.L_x_468:
        /* <DEDUP_REMOVED lines=12> */
.L_x_471:
[----:B------:R-:W-:Y:S05]  /*131b0*/  BSYNC B1 ;  /* 0x0000000000017941 */ /* 0x000fea0003800000 */
.L_x_470:
        /* <DEDUP_REMOVED lines=12> */
.L_x_473:
[----:B------:R-:W-:Y:S05]  /*13280*/  BSYNC B1 ;  /* 0x0000000000017941 */ /* 0x000fea0003800000 */
.L_x_472:
        /* <DEDUP_REMOVED lines=9> */
.L_x_475:
[----:B------:R-:W-:Y:S05]  /*13320*/  BSYNC B1 ;  /* 0x0000000000017941 */ /* 0x000fea0003800000 */
.L_x_474:
        /* <DEDUP_REMOVED lines=9> */
.L_x_477:
[----:B------:R-:W-:Y:S05]  /*133c0*/  BSYNC B1 ;  /* 0x0000000000017941 */ /* 0x000fea0003800000 */
.L_x_476:
        /* <DEDUP_REMOVED lines=12> */
.L_x_479:
[----:B------:R-:W-:Y:S05]  /*13490*/  BSYNC B1 ;  /* 0x0000000000017941 */ /* 0x000fea0003800000 */
.L_x_478:
        /* <DEDUP_REMOVED lines=12> */
.L_x_481:
[----:B------:R-:W-:Y:S05]  /*13560*/  BSYNC B1 ;  /* 0x0000000000017941 */ /* 0x000fea0003800000 */
.L_x_480:
        /* <DEDUP_REMOVED lines=9> */
.L_x_483:
[----:B------:R-:W-:Y:S05]  /*13600*/  BSYNC B1 ;  /* 0x0000000000017941 */ /* 0x000fea0003800000 */
.L_x_482:
        /* <DEDUP_REMOVED lines=9> */
.L_x_485:
[----:B------:R-:W-:Y:S05]  /*136a0*/  BSYNC B1 ;  /* 0x0000000000017941 */ /* 0x000fea0003800000 */
.L_x_484:
        /* <DEDUP_REMOVED lines=12> */
.L_x_487:
[----:B------:R-:W-:Y:S05]  /*13770*/  BSYNC B1 ;  /* 0x0000000000017941 */ /* 0x000fea0003800000 */
.L_x_486:
        /* <DEDUP_REMOVED lines=12> */
.L_x_489:
[----:B------:R-:W-:Y:S05]  /*13840*/  BSYNC B1 ;  /* 0x0000000000017941 */ /* 0x000fea0003800000 */
.L_x_488:
        /* <DEDUP_REMOVED lines=9> */
.L_x_491:
[----:B------:R-:W-:Y:S05]  /*138e0*/  BSYNC B1 ;  /* 0x0000000000017941 */ /* 0x000fea0003800000 */
.L_x_490:
        /* <DEDUP_REMOVED lines=9> */
.L_x_493:
[----:B------:R-:W-:Y:S05]  /*13980*/  BSYNC B1 ;  /* 0x0000000000017941 */ /* 0x000fea0003800000 */
.L_x_492:
        /* <DEDUP_REMOVED lines=12> */
.L_x_495:
[----:B------:R-:W-:Y:S05]  /*13a50*/  BSYNC B1 ;  /* 0x0000000000017941 */ /* 0x000fea0003800000 */
.L_x_494:
        /* <DEDUP_REMOVED lines=12> */
.L_x_497:
[----:B------:R-:W-:Y:S05]  /*13b20*/  BSYNC B1 ;  /* 0x0000000000017941 */ /* 0x000fea0003800000 */
.L_x_496:
        /* <DEDUP_REMOVED lines=9> */
.L_x_499:
[----:B------:R-:W-:Y:S05]  /*13bc0*/  BSYNC B1 ;  /* 0x0000000000017941 */ /* 0x000fea0003800000 */
.L_x_498:
        /* <DEDUP_REMOVED lines=9> */
.L_x_501:
[----:B------:R-:W-:Y:S05]  /*13c60*/  BSYNC B1 ;  /* 0x0000000000017941 */ /* 0x000fea0003800000 */
.L_x_500:
        /* <DEDUP_REMOVED lines=12> */
.L_x_503:
[----:B------:R-:W-:Y:S05]  /*13d30*/  BSYNC B1 ;  /* 0x0000000000017941 */ /* 0x000fea0003800000 */
.L_x_502:
        /* <DEDUP_REMOVED lines=12> */
.L_x_505:
[----:B------:R-:W-:Y:S05]  /*13e00*/  BSYNC B1 ;  /* 0x0000000000017941 */ /* 0x000fea0003800000 */
.L_x_504:
        /* <DEDUP_REMOVED lines=9> */
.L_x_507:
[----:B------:R-:W-:Y:S05]  /*13ea0*/  BSYNC B1 ;  /* 0x0000000000017941 */ /* 0x000fea0003800000 */
.L_x_506:
        /* <DEDUP_REMOVED lines=9> */
.L_x_509:
[----:B------:R-:W-:Y:S05]  /*13f40*/  BSYNC B1 ;  /* 0x0000000000017941 */ /* 0x000fea0003800000 */
.L_x_508:
        /* <DEDUP_REMOVED lines=12> */
.L_x_511:
[----:B------:R-:W-:Y:S05]  /*14010*/  BSYNC B1 ;  /* 0x0000000000017941 */ /* 0x000fea0003800000 */
.L_x_510:
        /* <DEDUP_REMOVED lines=12> */
.L_x_513:
[----:B------:R-:W-:Y:S05]  /*140e0*/  BSYNC B1 ;  /* 0x0000000000017941 */ /* 0x000fea0003800000 */
.L_x_512:
        /* <DEDUP_REMOVED lines=9> */
.L_x_515:
[----:B------:R-:W-:Y:S05]  /*14180*/  BSYNC B1 ;  /* 0x0000000000017941 */ /* 0x000fea0003800000 */
.L_x_514:
        /* <DEDUP_REMOVED lines=9> */
.L_x_517:
[----:B------:R-:W-:Y:S05]  /*14220*/  BSYNC B1 ;  /* 0x0000000000017941 */ /* 0x000fea0003800000 */
.L_x_516:
        /* <DEDUP_REMOVED lines=12> */
.L_x_519:
[----:B------:R-:W-:Y:S05]  /*142f0*/  BSYNC B1 ;  /* 0x0000000000017941 */ /* 0x000fea0003800000 */
.L_x_518:
        /* <DEDUP_REMOVED lines=12> */
.L_x_521:
[----:B------:R-:W-:Y:S05]  /*143c0*/  BSYNC B1 ;  /* 0x0000000000017941 */ /* 0x000fea0003800000 */
.L_x_520:
        /* <DEDUP_REMOVED lines=9> */
.L_x_523:
[----:B------:R-:W-:Y:S05]  /*14460*/  BSYNC B1 ;  /* 0x0000000000017941 */ /* 0x000fea0003800000 */
.L_x_522:
        /* <DEDUP_REMOVED lines=9> */
.L_x_525:
[----:B------:R-:W-:Y:S05]  /*14500*/  BSYNC B1 ;  /* 0x0000000000017941 */ /* 0x000fea0003800000 */
.L_x_524:
        /* <DEDUP_REMOVED lines=12> */
.L_x_527:
[----:B------:R-:W-:Y:S05]  /*145d0*/  BSYNC B1 ;  /* 0x0000000000017941 */ /* 0x000fea0003800000 */
.L_x_526:
        /* <DEDUP_REMOVED lines=12> */
.L_x_529:
[----:B------:R-:W-:Y:S05]  /*146a0*/  BSYNC B1 ;  /* 0x0000000000017941 */ /* 0x000fea0003800000 */
.L_x_528:
        /* <DEDUP_REMOVED lines=9> */
.L_x_531:
[----:B------:R-:W-:Y:S05]  /*14740*/  BSYNC B1 ;  /* 0x0000000000017941 */ /* 0x000fea0003800000 */
.L_x_530:
        /* <DEDUP_REMOVED lines=9> */
.L_x_533:
[----:B------:R-:W-:Y:S05]  /*147e0*/  BSYNC B1 ;  /* 0x0000000000017941 */ /* 0x000fea0003800000 */
.L_x_532:
[----:B-----5:R-:W-:Y:S01]  /*147f0*/  HADD2.F32 R5, -RZ, R3.H0_H0 ;  /* 0x20000003ff057230 */ /* 0x020fe20000004100 */
[----:B0-----:R-:W-:Y:S01]  /*14800*/  @P2 MOV R4, R158 ;  /* 0x0000009e00042202 */ /* 0x001fe20000000f00 */
[----:B------:R-:W-:Y:S01]  /*14810*/  BSSY B1, `(.L_x_534) ;  /* 0x000000a000017945 */ /* 0x000fe20003800000 */
[----:B------:R-:W-:Y:S02]  /*14820*/  ISETP.GT.AND P1, PT, R0, 0xf9, P1 ;  /* 0x000000f90000780c */ /* 0x000fe40000f24270 */
[----:B------:R-:W-:-:S04]  /*14830*/  FMUL R5, R5, R16 ;  /* 0x0000001005057220 */ /* 0x000fc80000400000 */
[----:B------:R-:W-:-:S05]  /*14840*/  FFMA R5, R150, R2, R5 ;  /* 0x0000000296057223 */ /* 0x000fca0000000005 */
[----:B------:R-:W-:-:S04]  /*14850*/  F2FP.F16.F32.PACK_AB R5, RZ, R5 ;  /* 0x00000005ff05723e */ /* 0x000fc800000000ff */
[----:B-1--4-:R-:W-:Y:S01]  /*14860*/  PRMT R6, R5, 0x7610, R6 ;  /* 0x0000761005067816 */ /* 0x012fe20000000006 */
[----:B------:R-:W-:-:S05]  /*14870*/  @P2 IMAD.MOV.U32 R5, RZ, RZ, R159 ;  /* 0x000000ffff052224 */ /* 0x000fca00078e009f */
[----:B------:R0:W-:Y:S01]  /*14880*/  @P2 STG.E.U16 desc[UR36][R4.64+0x1f0], R6 ;  /* 0x0001f00604002986 */ /* 0x0001e2000c101524 */
[----:B------:R-:W-:Y:S05]  /*14890*/  @!P1 BRA `(.L_x_535) ;  /* 0x0000000000049947 */ /* 0x000fea0003800000 */
[----:B------:R1:W5:Y:S02]  /*148a0*/  LDG.E.LTC128B.U16 R3, desc[UR36][R12.64+0x1f2] ;  /* 0x0001f2240c037981 */ /* 0x000364000c1e1520 */
.L_x_535:
[----:B------:R-:W-:Y:S05]  /*148b0*/  BSYNC B1 ;  /* 0x0000000000017941 */ /* 0x000fea0003800000 */
.L_x_534:
[----:B------:R-:W-:Y:S05]  /*148c0*/  @!P1 BRA `(.L_x_536) ;  /* 0x0000004c00b09947 */ /* 0x000fea0003800000 */
[----:B-----5:R-:W-:-:S05]  /*148d0*/  HADD2.F32 R3, -RZ, R3.H0_H0 ;  /* 0x20000003ff037230 */ /* 0x020fca0000004100 */
[----:B------:R-:W-:-:S04]  /*148e0*/  FMUL R0, R3, R16 ;  /* 0x0000001003007220 */ /* 0x000fc80000400000 */
[----:B------:R-:W-:-:S05]  /*148f0*/  FFMA R0, R151, R2, R0 ;  /* 0x0000000297007223 */ /* 0x000fca0000000000 */
[----:B------:R-:W-:-:S05]  /*14900*/  F2FP.F16.F32.PACK_AB R0, RZ, R0 ;  /* 0x00000000ff00723e */ /* 0x000fca00000000ff */
[----:B------:R4:W-:Y:S01]  /*14910*/  STG.E.U16 desc[UR36][R158.64+0x1f2], R0 ;  /* 0x0001f2009e007986 */ /* 0x0009e2000c101524 */
[----:B------:R-:W-:Y:S05]  /*14920*/  BRA `(.L_x_536) ;  /* 0x0000004c00987947 */ /* 0x000fea0003800000 */
.L_x_29:
[----:B------:R-:W2:Y:S01]  /*14930*/  LDL.LU R3, [R1] ;  /* 0x0000000001037983 */ /* 0x000ea20000300800 */
[----:B------:R-:W-:-:S03]  /*14940*/  ULDC.64 UR4, c[0x0][0x5c0] ;  /* 0x0001700000047ab9 */ /* 0x000fc60000000a00 */
[----:B------:R-:W3:Y:S04]  /*14950*/  LDL.LU R9, [R1+0x60] ;  /* 0x0000600001097983 */ /* 0x000ee80000300800 */
[----:B------:R-:W4:Y:S04]  /*14960*/  LDL.LU R11, [R1+0x8c] ;  /* 0x00008c00010b7983 */ /* 0x000f280000300800 */
[----:B------:R-:W5:Y:S04]  /*14970*/  LDL.LU R235, [R1+0x9c] ;  /* 0x00009c0001eb7983 */ /* 0x000f680000300800 */
        /* <DEDUP_REMOVED lines=75> */
[----:B------:R-:W5:Y:S01]  /*14e30*/  LDL.LU R158, [R1+0x1cc] ;  /* 0x0001cc00019e7983 */ /* 0x000f620000300800 */
[----:B--2---:R-:W-:-:S03]  /*14e40*/  FMUL R3, R3, R2 ;  /* 0x0000000203037220 */ /* 0x004fc60000400000 */
[----:B------:R-:W2:Y:S01]  /*14e50*/  LDL.LU R157, [R1+0x1d0] ;  /* 0x0001d000019d7983 */ /* 0x000ea20000300800 */
[----:B------:R-:W-:-:S03]  /*14e60*/  LEA R4, P0, R6, UR4, 0x1 ;  /* 0x0000000406047c11 */ /* 0x000fc6000f8008ff */
[----:B------:R-:W2:Y:S04]  /*14e70*/  LDL.LU R156, [R1+0x1d4] ;  /* 0x0001d400019c7983 */ /* 0x000ea80000300800 */
[----:B------:R-:W2:Y:S04]  /*14e80*/  LDL.LU R155, [R1+0x1d8] ;  /* 0x0001d800019b7983 */ /* 0x000ea80000300800 */
[----:B------:R-:W2:Y:S04]  /*14e90*/  LDL.LU R154, [R1+0x1dc] ;  /* 0x0001dc00019a7983 */ /* 0x000ea80000300800 */
[----:B------:R-:W2:Y:S01]  /*14ea0*/  LDL.LU R153, [R1+0x1e0] ;  /* 0x0001e00001997983 */ /* 0x000ea20000300800 */
[----:B------:R-:W-:-:S03]  /*14eb0*/  LEA.HI.X R5, R6, UR5, R10, 0x1, P0 ;  /* 0x0000000506057c11 */ /* 0x000fc600080f0c0a */
[----:B------:R-:W2:Y:S01]  /*14ec0*/  LDL.LU R152, [R1+0x1e4] ;  /* 0x0001e40001987983 */ /* 0x000ea20000300800 */
[----:B------:R-:W-:-:S03]  /*14ed0*/  F2FP.F16.F32.PACK_AB R3, RZ, R3 ;  /* 0x00000003ff03723e */ /* 0x000fc600000000ff */
[----:B------:R-:W2:Y:S04]  /*14ee0*/  LDL.LU R23, [R1+0x1e8] ;  /* 0x0001e80001177983 */ /* 0x000ea80000300800 */
[----:B------:R-:W2:Y:S04]  /*14ef0*/  LDL.LU R22, [R1+0x1ec] ;  /* 0x0001ec0001167983 */ /* 0x000ea80000300800 */
[----:B------:R-:W2:Y:S04]  /*14f00*/  LDL.LU R21, [R1+0x1f0] ;  /* 0x0001f00001157983 */ /* 0x000ea80000300800 */
[----:B------:R-:W2:Y:S04]  /*14f10*/  LDL.LU R20, [R1+0x1f4] ;  /* 0x0001f40001147983 */ /* 0x000ea80000300800 */
[----:B------:R-:W2:Y:S04]  /*14f20*/  LDL.LU R19, [R1+0x1f8] ;  /* 0x0001f80001137983 */ /* 0x000ea80000300800 */
[----:B------:R-:W2:Y:S04]  /*14f30*/  LDL.LU R18, [R1+0x1fc] ;  /* 0x0001fc0001127983 */ /* 0x000ea80000300800 */
[----:B------:R-:W3:Y:S04]  /*14f40*/  LDL.LU R7, [R1+0x8] ;  /* 0x0000080001077983 */ /* 0x000ee80000300800 */
[----:B------:R-:W4:Y:S04]  /*14f50*/  LDL.LU R6, [R1+0xc] ;  /* 0x00000c0001067983 */ /* 0x000f280000300800 */
[----:B------:R0:W-:Y:S04]  /*14f60*/  @P1 STG.E.U16 desc[UR36][R4.64], R3 ;  /* 0x0000000304001986 */ /* 0x0001e8000c101524 */
[----:B0-----:R-:W5:Y:S01]  /*14f70*/  LDL.LU R3, [R1+0x4] ;  /* 0x0000040001037983 */ /* 0x001f620000300800 */
[----:B------:R-:W-:Y:S01]  /*14f80*/  ISETP.GT.AND P0, PT, R0, 0x1, P3 ;  /* 0x000000010000780c */ /* 0x000fe20001f04270 */
[----:B------:R-:W-:Y:S01]  /*14f90*/  USHF.L.U32 UR5, UR8, 0x4, URZ ;  /* 0x0000000408057899 */ /* 0x000fe2000800063f */
[----:B------:R-:W-:Y:S01]  /*14fa0*/  ISETP.GT.AND P2, PT, R17, 0x8, PT ;  /* 0x000000081100780c */ /* 0x000fe20003f44270 */
[----:B------:R-:W-:Y:S01]  /*14fb0*/  USHF.L.U64.HI UR4, UR8, 0x4, UR9 ;  /* 0x0000000408047899 */ /* 0x000fe20008010209 */
[----:B---3--:R-:W-:-:S05]  /*14fc0*/  FMUL R7, R7, R2 ;  /* 0x0000000207077220 */ /* 0x008fca0000400000 */
[----:B------:R-:W-:-:S04]  /*14fd0*/  F2FP.F16.F32.PACK_AB R7, RZ, R7 ;  /* 0x00000007ff07723e */ /* 0x000fc800000000ff */
[----:B------:R-:W-:Y:S01]  /*14fe0*/  PRMT R8, R7, 0x7610, R8 ;  /* 0x0000761007087816 */ /* 0x000fe20000000008 */
[----:B-----5:R-:W-:-:S05]  /*14ff0*/  FMUL R3, R3, R2 ;  /* 0x0000000203037220 */ /* 0x020fca0000400000 */
[----:B------:R-:W-:-:S05]  /*15000*/  F2FP.F16.F32.PACK_AB R3, RZ, R3 ;  /* 0x00000003ff03723e */ /* 0x000fca00000000ff */
[----:B------:R4:W-:Y:S01]  /*15010*/  @P0 STG.E.U16 desc[UR36][R4.64+0x2], R3 ;  /* 0x0000020304000986 */ /* 0x0009e2000c101524 */
[----:B------:R-:W-:Y:S01]  /*15020*/  ISETP.GT.AND P0, PT, R0, RZ, P2 ;  /* 0x000000ff0000720c */ /* 0x000fe20001704270 */
[----:B----4-:R-:W-:Y:S01]  /*15030*/  FMUL R3, R6, R2 ;  /* 0x0000000206037220 */ /* 0x010fe20000400000 */
[----:B------:R-:W-:-:S04]  /*15040*/  IADD3 R6, P1, R4, UR5, RZ ;  /* 0x0000000504067c10 */ /* 0x000fc8000ff3e0ff */
[----:B------:R-:W-:Y:S02]  /*15050*/  IADD3.X R7, R5, UR4, RZ, P1, !PT ;  /* 0x0000000405077c10 */ /* 0x000fe40008ffe4ff */
[----:B------:R-:W-:-:S05]  /*15060*/  F2FP.F16.F32.PACK_AB R3, RZ, R3 ;  /* 0x00000003ff03723e */ /* 0x000fca00000000ff */
[----:B------:R0:W-:Y:S01]  /*15070*/  @P0 STG.E.U16 desc[UR36][R6.64], R8 ;  /* 0x0000000806000986 */ /* 0x0001e2000c101524 */
[----:B------:R-:W-:-:S03]  /*15080*/  ISETP.GT.AND P0, PT, R0, 0x1, P2 ;  /* 0x000000010000780c */ /* 0x000fc60001704270 */
[----:B0-----:R-:W3:Y:S10]  /*15090*/  LDL.LU R8, [R1+0x50] ;  /* 0x0000500001087983 */ /* 0x001ef40000300800 */
[----:B------:R0:W-:Y:S04]  /*150a0*/  @P0 STG.E.U16 desc[UR36][R6.64+0x2], R3 ;  /* 0x0000020306000986 */ /* 0x0001e8000c101524 */
[----:B0-----:R-:W4:Y:S01]  /*150b0*/  LDL.LU R3, [R1+0x10] ;  /* 0x0000100001037983 */ /* 0x001f220000300800 */
[----:B------:R-:W-:Y:S01]  /*150c0*/  ISETP.GT.AND P0, PT, R0, 0x8, P3 ;  /* 0x000000080000780c */ /* 0x000fe20001f04270 */
[----:B----4-:R-:W-:-:S05]  /*150d0*/  FMUL R3, R3, R2 ;  /* 0x0000000203037220 */ /* 0x010fca0000400000 */
[----:B------:R-:W-:-:S07]  /*150e0*/  F2FP.F16.F32.PACK_AB R3, RZ, R3 ;  /* 0x00000003ff03723e */ /* 0x000fce00000000ff */
        /* <DEDUP_REMOVED lines=73> */
[----:B---3--:R-:W-:-:S05]  /*15580*/  FMUL R8, R8, R2 ;  /* 0x0000000208087220 */ /* 0x008fca0000400000 */
[----:B------:R-:W-:Y:S01]  /*15590*/  F2FP.F16.F32.PACK_AB R8, RZ, R8 ;  /* 0x00000008ff08723e */ /* 0x000fe200000000ff */
[----:B----4-:R-:W-:-:S05]  /*155a0*/  FMUL R3, R3, R2 ;  /* 0x0000000203037220 */ /* 0x010fca0000400000 */
[----:B------:R-:W-:-:S05]  /*155b0*/  F2FP.F16.F32.PACK_AB R3, RZ, R3 ;  /* 0x00000003ff03723e */ /* 0x000fca00000000ff */
[----:B------:R0:W-:Y:S01]  /*155c0*/  @P0 STG.E.U16 desc[UR36][R6.64+0x42], R3 ;  /* 0x0000420306000986 */ /* 0x0001e2000c101524 */
[----:B------:R-:W-:-:S03]  /*155d0*/  ISETP.GT.AND P0, PT, R0, 0x28, P3 ;  /* 0x000000280000780c */ /* 0x000fc60001f04270 */
[----:B0-----:R-:W3:Y:S01]  /*155e0*/  LDL.LU R3, [R1+0x54] ;  /* 0x0000540001037983 */ /* 0x001ee20000300800 */
[----:B------:R-:W-:-:S09]  /*155f0*/  ISETP.GT.AND P1, PT, R0, 0x29, P3 ;  /* 0x000000290000780c */ /* 0x000fd20001f24270 */
[----:B------:R0:W-:Y:S04]  /*15600*/  @P0 STG.E.U16 desc[UR36][R4.64+0x50], R8 ;  /* 0x0000500804000986 */ /* 0x0001e8000c101524 */
[----:B0-----:R-:W4:Y:S01]  /*15610*/  LDL.LU R8, [R1+0x58] ;  /* 0x0000580001087983 */ /* 0x001f220000300800 */
[----:B---3--:R-:W-:-:S05]  /*15620*/  FMUL R3, R3, R2 ;  /* 0x0000000203037220 */ /* 0x008fca0000400000 */
[----:B------:R-:W-:-:S05]  /*15630*/  F2FP.F16.F32.PACK_AB R3, RZ, R3 ;  /* 0x00000003ff03723e */ /* 0x000fca00000000ff */
[----:B------:R0:W-:Y:S01]  /*15640*/  @P1 STG.E.U16 desc[UR36][R4.64+0x52], R3 ;  /* 0x0000520304001986 */ /* 0x0001e2000c101524 */
[----:B----4-:R-:W-:-:S05]  /*15650*/  FMUL R8, R8, R2 ;  /* 0x0000000208087220 */ /* 0x010fca0000400000 */
[----:B------:R-:W-:Y:S01]  /*15660*/  F2FP.F16.F32.PACK_AB R8, RZ, R8 ;  /* 0x00000008ff08723e */ /* 0x000fe200000000ff */
[----:B0-----:R-:W3:Y:S03]  /*15670*/  LDL.LU R3, [R1+0x5c] ;  /* 0x00005c0001037983 */ /* 0x001ee60000300800 */
[----:B------:R-:W-:Y:S02]  /*15680*/  PRMT R10, R8, 0x7610, R10 ;  /* 0x00007610080a7816 */ /* 0x000fe4000000000a */
[----:B------:R-:W4:Y:S01]  /*15690*/  LDL.LU R8, [R1+0x64] ;  /* 0x0000640001087983 */ /* 0x000f220000300800 */
[C---:B------:R-:W-:Y:S02]  /*156a0*/  ISETP.GT.AND P1, PT, R0.reuse, 0x28, P2 ;  /* 0x000000280000780c */ /* 0x040fe40001724270 */
[C---:B------:R-:W-:Y:S02]  /*156b0*/  ISETP.GT.AND P4, PT, R0.reuse, 0x29, P2 ;  /* 0x000000290000780c */ /* 0x040fe40001784270 */
[C---:B------:R-:W-:Y:S01]  /*156c0*/  ISETP.GT.AND P5, PT, R0.reuse, 0x30, P3 ;  /* 0x000000300000780c */ /* 0x040fe20001fa4270 */
[----:B------:R-:W-:Y:S01]  /*156d0*/  FMUL R9, R9, R2 ;  /* 0x0000000209097220 */ /* 0x000fe20000400000 */
[----:B------:R-:W-:-:S04]  /*156e0*/  ISETP.GT.AND P0, PT, R0, 0x31, P3 ;  /* 0x000000310000780c */ /* 0x000fc80001f04270 */
[----:B------:R-:W-:-:S03]  /*156f0*/  F2FP.F16.F32.PACK_AB R9, RZ, R9 ;  /* 0x00000009ff09723e */ /* 0x000fc600000000ff */
[----:B------:R0:W-:Y:S04]  /*15700*/  @P1 STG.E.U16 desc[UR36][R6.64+0x50], R10 ;  /* 0x0000500a06001986 */ /* 0x0001e8000c101524 */
[----:B0-----:R-:W5:Y:S01]  /*15710*/  LDL.LU R10, [R1+0x74] ;  /* 0x00007400010a7983 */ /* 0x001f620000300800 */
[----:B---3--:R-:W-:-:S05]  /*15720*/  FMUL R3, R3, R2 ;  /* 0x0000000203037220 */ /* 0x008fca0000400000 */
[----:B------:R-:W-:Y:S01]  /*15730*/  F2FP.F16.F32.PACK_AB R3, RZ, R3 ;  /* 0x00000003ff03723e */ /* 0x000fe200000000ff */
[----:B----4-:R-:W-:-:S04]  /*15740*/  FMUL R8, R8, R2 ;  /* 0x0000000208087220 */ /* 0x010fc80000400000 */
[----:B------:R0:W-:Y:S04]  /*15750*/  @P4 STG.E.U16 desc[UR36][R6.64+0x52], R3 ;  /* 0x0000520306004986 */ /* 0x0001e8000c101524 */
[----:B------:R1:W-:Y:S01]  /*15760*/  @P5 STG.E.U16 desc[UR36][R4.64+0x60], R9 ;  /* 0x0000600904005986 */ /* 0x0003e2000c101524 */
[----:B0-----:R-:W-:-:S03]  /*15770*/  F2FP.F16.F32.PACK_AB R3, RZ, R8 ;  /* 0x00000008ff03723e */ /* 0x001fc600000000ff */
[----:B------:R-:W3:Y:S01]  /*15780*/  LDL.LU R8, [R1+0x68] ;  /* 0x0000680001087983 */ /* 0x000ee20000300800 */
[----:B-1----:R-:W-:-:S03]  /*15790*/  PRMT R9, R3, 0x7610, R9 ;  /* 0x0000761003097816 */ /* 0x002fc60000000009 */
[----:B------:R-:W4:Y:S04]  /*157a0*/  LDL.LU R3, [R1+0x6c] ;  /* 0x00006c0001037983 */ /* 0x000f280000300800 */
[----:B------:R0:W-:Y:S04]  /*157b0*/  @P0 STG.E.U16 desc[UR36][R4.64+0x62], R9 ;  /* 0x0000620904000986 */ /* 0x0001e8000c101524 */
[----:B0-----:R-:W2:Y:S01]  /*157c0*/  LDL.LU R9, [R1+0x70] ;  /* 0x0000700001097983 */ /* 0x001ea20000300800 */
[----:B------:R-:W-:Y:S01]  /*157d0*/  ISETP.GT.AND P1, PT, R0, 0x30, P2 ;  /* 0x000000300000780c */ /* 0x000fe20001724270 */
[----:B---3--:R-:W-:-:S05]  /*157e0*/  FMUL R8, R8, R2 ;  /* 0x0000000208087220 */ /* 0x008fca0000400000 */
[----:B------:R-:W-:-:S07]  /*157f0*/  F2FP.F16.F32.PACK_AB R8, RZ, R8 ;  /* 0x00000008ff08723e */ /* 0x000fce00000000ff */
[----:B------:R0:W-:Y:S01]  /*15800*/  @P1 STG.E.U16 desc[UR36][R6.64+0x60], R8 ;  /* 0x0000600806001986 */ /* 0x0001e2000c101524 */
[----:B--2---:R-:W-:-:S05]  /*15810*/  FMUL R9, R9, R2 ;  /* 0x0000000209097220 */ /* 0x004fca0000400000 */
[----:B0-----:R-:W-:-:S04]  /*15820*/  F2FP.F16.F32.PACK_AB R8, RZ, R9 ;  /* 0x00000009ff08723e */ /* 0x001fc800000000ff */
[----:B------:R-:W-:Y:S02]  /*15830*/  PRMT R9, R8, 0x7610, R9 ;  /* 0x0000761008097816 */ /* 0x000fe40000000009 */
[----:B------:R-:W2:Y:S01]  /*15840*/  LDL.LU R8, [R1+0x78] ;  /* 0x0000780001087983 */ /* 0x000ea20000300800 */
[----:B------:R-:W-:Y:S01]  /*15850*/  ISETP.GT.AND P4, PT, R0, 0x31, P2 ;  /* 0x000000310000780c */ /* 0x000fe20001784270 */
[-C--:B----4-:R-:W-:Y:S01]  /*15860*/  FMUL R3, R3, R2.reuse ;  /* 0x0000000203037220 */ /* 0x090fe20000400000 */
[----:B-----5:R-:W-:Y:S01]  /*15870*/  FMUL R10, R10, R2 ;  /* 0x000000020a0a7220 */ /* 0x020fe20000400000 */
[----:B------:R-:W-:-:S03]  /*15880*/  ISETP.GT.AND P5, PT, R0, 0x38, P3 ;  /* 0x000000380000780c */ /* 0x000fc60001fa4270 */
[----:B------:R-:W-:Y:S02]  /*15890*/  F2FP.F16.F32.PACK_AB R3, RZ, R3 ;  /* 0x00000003ff03723e */ /* 0x000fe400000000ff */
[----:B------:R-:W-:-:S05]  /*158a0*/  ISETP.GT.AND P6, PT, R0, 0x39, P3 ;  /* 0x000000390000780c */ /* 0x000fca0001fc4270 */
[----:B------:R0:W-:Y:S04]  /*158b0*/  @P4 STG.E.U16 desc[UR36][R6.64+0x62], R3 ;  /* 0x0000620306004986 */ /* 0x0001e8000c101524 */
[----:B------:R1:W-:Y:S01]  /*158c0*/  @P5 STG.E.U16 desc[UR36][R4.64+0x70], R9 ;  /* 0x0000700904005986 */ /* 0x0003e2000c101524 */
[----:B0-----:R-:W-:-:S04]  /*158d0*/  F2FP.F16.F32.PACK_AB R3, RZ, R10 ;  /* 0x0000000aff03723e */ /* 0x001fc800000000ff */
[----:B------:R-:W-:Y:S01]  /*158e0*/  PRMT R10, R3, 0x7610, R10 ;  /* 0x00007610030a7816 */ /* 0x000fe2000000000a */
[----:B-1----:R-:W3:Y:S04]  /*158f0*/  LDL.LU R9, [R1+0x7c] ;  /* 0x00007c0001097983 */ /* 0x002ee80000300800 */
[----:B------:R0:W-:Y:S01]  /*15900*/  @P6 STG.E.U16 desc[UR36][R4.64+0x72], R10 ;  /* 0x0000720a04006986 */ /* 0x0001e2000c101524 */
[----:B--2---:R-:W-:-:S05]  /*15910*/  FMUL R8, R8, R2 ;  /* 0x0000000208087220 */ /* 0x004fca0000400000 */
[----:B------:R-:W-:Y:S02]  /*15920*/  F2FP.F16.F32.PACK_AB R3, RZ, R8 ;  /* 0x00000008ff03723e */ /* 0x000fe400000000ff */
[----:B------:R-:W2:Y:S02]  /*15930*/  LDL.LU R8, [R1+0x80] ;  /* 0x0000800001087983 */ /* 0x000ea40000300800 */
[----:B0-----:R-:W-:Y:S02]  /*15940*/  PRMT R10, R3, 0x7610, R10 ;  /* 0x00007610030a7816 */ /* 0x001fe4000000000a */
[----:B------:R-:W4:Y:S01]  /*15950*/  LDL.LU R3, [R1+0x84] ;  /* 0x0000840001037983 */ /* 0x000f220000300800 */
[----:B------:R-:W-:-:S13]  /*15960*/  ISETP.GT.AND P0, PT, R0, 0x38, P2 ;  /* 0x000000380000780c */ /* 0x000fda0001704270 */
[----:B------:R0:W-:Y:S01]  /*15970*/  @P0 STG.E.U16 desc[UR36][R6.64+0x70], R10 ;  /* 0x0000700a06000986 */ /* 0x0001e2000c101524 */
[-C--:B--2---:R-:W-:Y:S01]  /*15980*/  FMUL R8, R8, R2.reuse ;  /* 0x0000000208087220 */ /* 0x084fe20000400000 */
[----:B----4-:R-:W-:-:S04]  /*15990*/  FMUL R3, R3, R2 ;  /* 0x0000000203037220 */ /* 0x010fc80000400000 */
[----:B0-----:R-:W-:Y:S02]  /*159a0*/  F2FP.F16.F32.PACK_AB R10, RZ, R8 ;  /* 0x00000008ff0a723e */ /* 0x001fe400000000ff */
[----:B------:R-:W-:Y:S02]  /*159b0*/  F2FP.F16.F32.PACK_AB R8, RZ, R3 ;  /* 0x00000003ff08723e */ /* 0x000fe400000000ff */
[----:B------:R-:W2:Y:S01]  /*159c0*/  LDL.LU R3, [R1+0x88] ;  /* 0x0000880001037983 */ /* 0x000ea20000300800 */
[----:B------:R-:W-:Y:S01]  /*159d0*/  ISETP.GT.AND P1, PT, R0, 0x39, P2 ;  /* 0x000000390000780c */ /* 0x000fe20001724270 */
[----:B---3--:R-:W-:-:S05]  /*159e0*/  FMUL R9, R9, R2 ;  /* 0x0000000209097220 */ /* 0x008fca0000400000 */
[----:B------:R-:W-:-:S07]  /*159f0*/  F2FP.F16.F32.PACK_AB R9, RZ, R9 ;  /* 0x00000009ff09723e */ /* 0x000fce00000000ff */
[----:B------:R0:W-:Y:S04]  /*15a00*/  @P1 STG.E.U16 desc[UR36][R6.64+0x72], R9 ;  /* 0x0000720906001986 */ /* 0x0001e8000c101524 */
[----:B0-----:R-:W3:Y:S01]  /*15a10*/  LDL.LU R9, [R1+0x94] ;  /* 0x0000940001097983 */ /* 0x001ee20000300800 */
[----:B--2---:R-:W-:-:S05]  /*15a20*/  FMUL R3, R3, R2 ;  /* 0x0000000203037220 */ /* 0x004fca0000400000 */
[----:B------:R-:W-:-:S04]  /*15a30*/  F2FP.F16.F32.PACK_AB R3, RZ, R3 ;  /* 0x00000003ff03723e */ /* 0x000fc800000000ff */
[----:B------:R-:W-:Y:S02]  /*15a40*/  PRMT R12, R3, 0x7610, R12 ;  /* 0x00007610030c7816 */ /* 0x000fe4000000000c */
[----:B------:R-:W2:Y:S01]  /*15a50*/  LDL.LU R3, [R1+0x90] ;  /* 0x0000900001037983 */ /* 0x000ea20000300800 */
[----:B------:R-:W-:-:S13]  /*15a60*/  ISETP.GT.AND P4, PT, R0, 0x40, P3 ;  /* 0x000000400000780c */ /* 0x000fda0001f84270 */
[----:B------:R0:W-:Y:S01]  /*15a70*/  @P4 STG.E.U16 desc[UR36][R4.64+0x80], R10 ;  /* 0x0000800a04004986 */ /* 0x0001e2000c101524 */
[----:B--2---:R-:W-:-:S05]  /*15a80*/  FMUL R3, R3, R2 ;  /* 0x0000000203037220 */ /* 0x004fca0000400000 */
[----:B0-----:R-:W-:Y:S02]  /*15a90*/  F2FP.F16.F32.PACK_AB R10, RZ, R3 ;  /* 0x00000003ff0a723e */ /* 0x001fe400000000ff */
[----:B------:R-:W2:Y:S01]  /*15aa0*/  LDL.LU R3, [R1+0x98] ;  /* 0x0000980001037983 */ /* 0x000ea20000300800 */
[C---:B------:R-:W-:Y:S02]  /*15ab0*/  ISETP.GT.AND P5, PT, R0.reuse, 0x41, P3 ;  /* 0x000000410000780c */ /* 0x040fe40001fa4270 */
[C---:B------:R-:W-:Y:S01]  /*15ac0*/  ISETP.GT.AND P0, PT, R0.reuse, 0x40, P2 ;  /* 0x000000400000780c */ /* 0x040fe20001704270 */
[-C--:B---3--:R-:W-:Y:S01]  /*15ad0*/  FMUL R9, R9, R2.reuse ;  /* 0x0000000209097220 */ /* 0x088fe20000400000 */
[C---:B------:R-:W-:Y:S01]  /*15ae0*/  ISETP.GT.AND P1, PT, R0.reuse, 0x41, P2 ;  /* 0x000000410000780c */ /* 0x040fe20001724270 */
[----:B------:R-:W-:Y:S01]  /*15af0*/  FMUL R11, R11, R2 ;  /* 0x000000020b0b7220 */ /* 0x000fe20000400000 */
[----:B------:R-:W-:Y:S02]  /*15b00*/  ISETP.GT.AND P4, PT, R0, 0x48, P3 ;  /* 0x000000480000780c */ /* 0x000fe40001f84270 */
[----:B------:R-:W-:-:S05]  /*15b10*/  F2FP.F16.F32.PACK_AB R9, RZ, R9 ;  /* 0x00000009ff09723e */ /* 0x000fca00000000ff */
[----:B------:R0:W-:Y:S01]  /*15b20*/  @P5 STG.E.U16 desc[UR36][R4.64+0x82], R8 ;  /* 0x0000820804005986 */ /* 0x0001e2000c101524 */
[----:B------:R-:W-:-:S03]  /*15b30*/  ISETP.GT.AND P5, PT, R0, 0x49, P3 ;  /* 0x000000490000780c */ /* 0x000fc60001fa4270 */
[----:B------:R1:W-:Y:S01]  /*15b40*/  @P0 STG.E.U16 desc[UR36][R6.64+0x80], R12 ;  /* 0x0000800c06000986 */ /* 0x0003e2000c101524 */
[----:B------:R-:W-:Y:S02]  /*15b50*/  ISETP.GT.AND P0, PT, R0, 0x48, P2 ;  /* 0x000000480000780c */ /* 0x000fe40001704270 */
[----:B------:R-:W-:Y:S02]  /*15b60*/  F2FP.F16.F32.PACK_AB R11, RZ, R11 ;  /* 0x0000000bff0b723e */ /* 0x000fe400000000ff */
[----:B0-----:R-:W-:-:S03]  /*15b70*/  PRMT R8, R10, 0x7610, R8 ;  /* 0x000076100a087816 */ /* 0x001fc60000000008 */
[----:B------:R-:W-:Y:S01]  /*15b80*/  @P1 STG.E.U16 desc[UR36][R6.64+0x82], R11 ;  /* 0x0000820b06001986 */ /* 0x000fe2000c101524 */
[----:B-1----:R-:W-:Y:S02]  /*15b90*/  PRMT R12, R9, 0x7610, R12 ;  /* 0x00007610090c7816 */ /* 0x002fe4000000000c */
[C---:B------:R-:W-:Y:S01]  /*15ba0*/  ISETP.GT.AND P1, PT, R0.reuse, 0x49, P2 ;  /* 0x000000490000780c */ /* 0x040fe20001724270 */
[----:B------:R0:W-:Y:S01]  /*15bb0*/  @P4 STG.E.U16 desc[UR36][R4.64+0x90], R8 ;  /* 0x0000900804004986 */ /* 0x0001e2000c101524 */
[----:B------:R-:W-:-:S03]  /*15bc0*/  ISETP.GT.AND P4, PT, R0, 0x50, P3 ;  /* 0x000000500000780c */ /* 0x000fc60001f84270 */
[----:B------:R1:W-:Y:S01]  /*15bd0*/  @P5 STG.E.U16 desc[UR36][R4.64+0x92], R12 ;  /* 0x0000920c04005986 */ /* 0x0003e2000c101524 */
[----:B0-----:R-:W-:Y:S01]  /*15be0*/  FMUL R8, R233, R2 ;  /* 0x00000002e9087220 */ /* 0x001fe20000400000 */
[----:B------:R-:W-:-:S04]  /*15bf0*/  ISETP.GT.AND P5, PT, R0, 0x51, P3 ;  /* 0x000000510000780c */ /* 0x000fc80001fa4270 */
[----:B------:R-:W-:-:S04]  /*15c00*/  F2FP.F16.F32.PACK_AB R8, RZ, R8 ;  /* 0x00000008ff08723e */ /* 0x000fc800000000ff */
[----:B-1----:R-:W-:Y:S02]  /*15c10*/  PRMT R12, R8, 0x7610, R12 ;  /* 0x00007610080c7816 */ /* 0x002fe4000000000c */
[----:B------:R-:W-:Y:S01]  /*15c20*/  ISETP.GT.AND P6, PT, R0, 0x71, P3 ;  /* 0x000000710000780c */ /* 0x000fe20001fc4270 */
[----:B--2---:R-:W-:-:S05]  /*15c30*/  FMUL R3, R3, R2 ;  /* 0x0000000203037220 */ /* 0x004fca0000400000 */
[----:B------:R-:W-:Y:S01]  /*15c40*/  F2FP.F16.F32.PACK_AB R10, RZ, R3 ;  /* 0x00000003ff0a723e */ /* 0x000fe200000000ff */
[----:B------:R-:W-:-:S05]  /*15c50*/  FMUL R3, R235, R2 ;  /* 0x00000002eb037220 */ /* 0x000fca0000400000 */
[----:B------:R-:W-:Y:S01]  /*15c60*/  F2FP.F16.F32.PACK_AB R9, RZ, R3 ;  /* 0x00000003ff09723e */ /* 0x000fe200000000ff */
[-C--:B------:R-:W-:Y:S01]  /*15c70*/  FMUL R3, R234, R2.reuse ;  /* 0x00000002ea037220 */ /* 0x080fe20000400000 */
[----:B------:R0:W-:Y:S04]  /*15c80*/  @P0 STG.E.U16 desc[UR36][R6.64+0x90], R10 ;  /* 0x0000900a06000986 */ /* 0x0001e8000c101524 */
[----:B------:R-:W-:Y:S02]  /*15c90*/  F2FP.F16.F32.PACK_AB R3, RZ, R3 ;  /* 0x00000003ff03723e */ /* 0x000fe400000000ff */
[----:B------:R-:W-:Y:S01]  /*15ca0*/  PRMT R11, R9, 0x7610, R11 ;  /* 0x00007610090b7816 */ /* 0x000fe2000000000b */
[-C--:B------:R-:W-:Y:S01]  /*15cb0*/  FMUL R9, R232, R2.reuse ;  /* 0x00000002e8097220 */ /* 0x080fe20000400000 */
[----:B0-----:R-:W-:Y:S01]  /*15cc0*/  PRMT R10, R3, 0x7610, R10 ;  /* 0x00007610030a7816 */ /* 0x001fe2000000000a */
[----:B------:R-:W-:-:S02]  /*15cd0*/  FMUL R3, R231, R2 ;  /* 0x00000002e7037220 */ /* 0x000fc40000400000 */
[----:B------:R0:W-:Y:S01]  /*15ce0*/  @P1 STG.E.U16 desc[UR36][R6.64+0x92], R11 ;  /* 0x0000920b06001986 */ /* 0x0001e2000c101524 */
[----:B------:R-:W-:Y:S02]  /*15cf0*/  ISETP.GT.AND P1, PT, R0, 0x50, P2 ;  /* 0x000000500000780c */ /* 0x000fe40001724270 */
[----:B------:R-:W-:Y:S02]  /*15d00*/  F2FP.F16.F32.PACK_AB R9, RZ, R9 ;  /* 0x00000009ff09723e */ /* 0x000fe400000000ff */
[----:B------:R-:W-:Y:S01]  /*15d10*/  F2FP.F16.F32.PACK_AB R8, RZ, R3 ;  /* 0x00000003ff08723e */ /* 0x000fe200000000ff */
[----:B------:R-:W-:Y:S01]  /*15d20*/  FMUL R3, R230, R2 ;  /* 0x00000002e6037220 */ /* 0x000fe20000400000 */
[C---:B------:R-:W-:Y:S01]  /*15d30*/  ISETP.GT.AND P0, PT, R0.reuse, 0x51, P2 ;  /* 0x000000510000780c */ /* 0x040fe20001704270 */
[----:B------:R1:W-:Y:S01]  /*15d40*/  @P4 STG.E.U16 desc[UR36][R4.64+0xa0], R10 ;  /* 0x0000a00a04004986 */ /* 0x0003e2000c101524 */
[----:B------:R-:W-:Y:S02]  /*15d50*/  ISETP.GT.AND P4, PT, R0, 0x58, P3 ;  /* 0x000000580000780c */ /* 0x000fe40001f84270 */
[----:B0-----:R-:W-:-:S02]  /*15d60*/  PRMT R11, R9, 0x7610, R11 ;  /* 0x00007610090b7816 */ /* 0x001fc4000000000b */
[----:B------:R-:W-:Y:S01]  /*15d70*/  F2FP.F16.F32.PACK_AB R9, RZ, R3 ;  /* 0x00000003ff09723e */ /* 0x000fe200000000ff */
[-C--:B------:R-:W-:Y:S01]  /*15d80*/  FMUL R3, R228, R2.reuse ;  /* 0x00000002e4037220 */ /* 0x080fe20000400000 */
[----:B------:R-:W-:Y:S01]  /*15d90*/  PRMT R13, R8, 0x7610, R13 ;  /* 0x00007610080d7816 */ /* 0x000fe2000000000d */
[----:B------:R-:W-:Y:S01]  /*15da0*/  FMUL R8, R229, R2 ;  /* 0x00000002e5087220 */ /* 0x000fe20000400000 */
[----:B------:R-:W-:Y:S01]  /*15db0*/  @P5 STG.E.U16 desc[UR36][R4.64+0xa2], R12 ;  /* 0x0000a20c04005986 */ /* 0x000fe2000c101524 */
[----:B------:R-:W-:Y:S02]  /*15dc0*/  ISETP.GT.AND P5, PT, R0, 0x59, P3 ;  /* 0x000000590000780c */ /* 0x000fe40001fa4270 */
[----:B------:R-:W-:Y:S01]  /*15dd0*/  F2FP.F16.F32.PACK_AB R3, RZ, R3 ;  /* 0x00000003ff03723e */ /* 0x000fe200000000ff */
[----:B------:R0:W-:Y:S01]  /*15de0*/  @P1 STG.E.U16 desc[UR36][R6.64+0xa0], R11 ;  /* 0x0000a00b06001986 */ /* 0x0001e2000c101524 */
[----:B-1----:R-:W-:Y:S01]  /*15df0*/  F2FP.F16.F32.PACK_AB R10, RZ, R8 ;  /* 0x00000008ff0a723e */ /* 0x002fe200000000ff */
[----:B------:R-:W-:-:S02]  /*15e00*/  FMUL R8, R227, R2 ;  /* 0x00000002e3087220 */ /* 0x000fc40000400000 */
[----:B------:R-:W-:Y:S01]  /*15e10*/  @P0 STG.E.U16 desc[UR36][R6.64+0xa2], R13 ;  /* 0x0000a20d06000986 */ /* 0x000fe2000c101524 */
[C---:B------:R-:W-:Y:S02]  /*15e20*/  ISETP.GT.AND P0, PT, R0.reuse, 0x58, P2 ;  /* 0x000000580000780c */ /* 0x040fe40001704270 */
[C---:B------:R-:W-:Y:S01]  /*15e30*/  ISETP.GT.AND P1, PT, R0.reuse, 0x59, P2 ;  /* 0x000000590000780c */ /* 0x040fe20001724270 */
[----:B------:R1:W-:Y:S01]  /*15e40*/  @P4 STG.E.U16 desc[UR36][R4.64+0xb0], R9 ;  /* 0x0000b00904004986 */ /* 0x0003e2000c101524 */
[----:B------:R-:W-:Y:S02]  /*15e50*/  ISETP.GT.AND P4, PT, R0, 0x60, P3 ;  /* 0x000000600000780c */ /* 0x000fe40001f84270 */
[----:B0-----:R-:W-:Y:S01]  /*15e60*/  PRMT R11, R3, 0x7610, R11 ;  /* 0x00007610030b7816 */ /* 0x001fe2000000000b */
[----:B------:R-:W-:Y:S01]  /*15e70*/  FMUL R3, R226, R2 ;  /* 0x00000002e2037220 */ /* 0x000fe20000400000 */
[----:B------:R-:W-:Y:S01]  /*15e80*/  F2FP.F16.F32.PACK_AB R8, RZ, R8 ;  /* 0x00000008ff08723e */ /* 0x000fe200000000ff */
[----:B------:R0:W-:Y:S03]  /*15e90*/  @P5 STG.E.U16 desc[UR36][R4.64+0xb2], R10 ;  /* 0x0000b20a04005986 */ /* 0x0001e6000c101524 */
[----:B-1----:R-:W-:Y:S01]  /*15ea0*/  F2FP.F16.F32.PACK_AB R9, RZ, R3 ;  /* 0x00000003ff09723e */ /* 0x002fe200000000ff */
[-C--:B------:R-:W-:Y:S01]  /*15eb0*/  FMUL R3, R225, R2.reuse ;  /* 0x00000002e1037220 */ /* 0x080fe20000400000 */
[----:B------:R-:W-:Y:S01]  /*15ec0*/  PRMT R12, R8, 0x7610, R12 ;  /* 0x00007610080c7816 */ /* 0x000fe2000000000c */
[----:B------:R-:W-:Y:S01]  /*15ed0*/  FMUL R8, R224, R2 ;  /* 0x00000002e0087220 */ /* 0x000fe20000400000 */
[----:B------:R1:W-:Y:S01]  /*15ee0*/  @P0 STG.E.U16 desc[UR36][R6.64+0xb0], R11 ;  /* 0x0000b00b06000986 */ /* 0x0003e2000c101524 */
[----:B0-----:R-:W-:-:S02]  /*15ef0*/  PRMT R10, R9, 0x7610, R10 ;  /* 0x00007610090a7816 */ /* 0x001fc4000000000a */
[----:B------:R-:W-:Y:S01]  /*15f00*/  F2FP.F16.F32.PACK_AB R3, RZ, R3 ;  /* 0x00000003ff03723e */ /* 0x000fe200000000ff */
[----:B------:R0:W-:Y:S01]  /*15f10*/  @P1 STG.E.U16 desc[UR36][R6.64+0xb2], R12 ;  /* 0x0000b20c06001986 */ /* 0x0001e2000c101524 */
[C---:B------:R-:W-:Y:S01]  /*15f20*/  ISETP.GT.AND P5, PT, R0.reuse, 0x61, P3 ;  /* 0x000000610000780c */ /* 0x040fe20001fa4270 */
[-C--:B------:R-:W-:Y:S01]  /*15f30*/  FMUL R9, R223, R2.reuse ;  /* 0x00000002df097220 */ /* 0x080fe20000400000 */
[C---:B------:R-:W-:Y:S01]  /*15f40*/  ISETP.GT.AND P1, PT, R0.reuse, 0x60, P2 ;  /* 0x000000600000780c */ /* 0x040fe20001724270 */
[----:B------:R-:W-:Y:S01]  /*15f50*/  @P4 STG.E.U16 desc[UR36][R4.64+0xc0], R10 ;  /* 0x0000c00a04004986 */ /* 0x000fe2000c101524 */
[----:B------:R-:W-:Y:S02]  /*15f60*/  ISETP.GT.AND P4, PT, R0, 0x61, P2 ;  /* 0x000000610000780c */ /* 0x000fe40001784270 */
[----:B-1----:R-:W-:Y:S01]  /*15f70*/  PRMT R11, R3, 0x7610, R11 ;  /* 0x00007610030b7816 */ /* 0x002fe2000000000b */
[----:B------:R-:W-:Y:S01]  /*15f80*/  FMUL R3, R222, R2 ;  /* 0x00000002de037220 */ /* 0x000fe20000400000 */
[----:B------:R-:W-:-:S02]  /*15f90*/  F2FP.F16.F32.PACK_AB R8, RZ, R8 ;  /* 0x00000008ff08723e */ /* 0x000fc400000000ff */
[----:B------:R-:W-:Y:S02]  /*15fa0*/  F2FP.F16.F32.PACK_AB R9, RZ, R9 ;  /* 0x00000009ff09723e */ /* 0x000fe400000000ff */
[----:B0-----:R-:W-:Y:S02]  /*15fb0*/  PRMT R12, R8, 0x7610, R12 ;  /* 0x00007610080c7816 */ /* 0x001fe4000000000c */
[----:B------:R-:W-:Y:S01]  /*15fc0*/  F2FP.F16.F32.PACK_AB R8, RZ, R3 ;  /* 0x00000003ff08723e */ /* 0x000fe200000000ff */
[-C--:B------:R-:W-:Y:S01]  /*15fd0*/  FMUL R3, R221, R2.reuse ;  /* 0x00000002dd037220 */ /* 0x080fe20000400000 */
[----:B------:R-:W-:Y:S01]  /*15fe0*/  PRMT R13, R9, 0x7610, R13 ;  /* 0x00007610090d7816 */ /* 0x000fe2000000000d */
[----:B------:R0:W-:Y:S01]  /*15ff0*/  @P5 STG.E.U16 desc[UR36][R4.64+0xc2], R11 ;  /* 0x0000c20b04005986 */ /* 0x0001e2000c101524 */
[----:B------:R-:W-:Y:S02]  /*16000*/  ISETP.GT.AND P0, PT, R0, 0x68, P3 ;  /* 0x000000680000780c */ /* 0x000fe40001f04270 */
[----:B------:R-:W-:Y:S01]  /*16010*/  F2FP.F16.F32.PACK_AB R9, RZ, R3 ;  /* 0x00000003ff09723e */ /* 0x000fe200000000ff */
[----:B------:R1:W-:Y:S01]  /*16020*/  @P1 STG.E.U16 desc[UR36][R6.64+0xc0], R12 ;  /* 0x0000c00c06001986 */ /* 0x0003e2000c101524 */
[----:B------:R-:W-:-:S03]  /*16030*/  FMUL R3, R219, R2 ;  /* 0x00000002db037220 */ /* 0x000fc60000400000 */
[----:B------:R-:W-:Y:S01]  /*16040*/  @P4 STG.E.U16 desc[UR36][R6.64+0xc2], R13 ;  /* 0x0000c20d06004986 */ /* 0x000fe2000c101524 */
[----:B------:R-:W-:Y:S02]  /*16050*/  ISETP.GT.AND P4, PT, R0, 0x69, P3 ;  /* 0x000000690000780c */ /* 0x000fe40001f84270 */
[----:B------:R-:W-:Y:S01]  /*16060*/  PRMT R14, R8, 0x7610, R14 ;  /* 0x00007610080e7816 */ /* 0x000fe2000000000e */
[-C--:B------:R-:W-:Y:S01]  /*16070*/  FMUL R8, R220, R2.reuse ;  /* 0x00000002dc087220 */ /* 0x080fe20000400000 */
[----:B------:R-:W-:Y:S02]  /*16080*/  F2FP.F16.F32.PACK_AB R3, RZ, R3 ;  /* 0x00000003ff03723e */ /* 0x000fe400000000ff */
[----:B------:R-:W-:Y:S01]  /*16090*/  ISETP.GT.AND P1, PT, R0, 0x68, P2 ;  /* 0x000000680000780c */ /* 0x000fe20001724270 */
[----:B------:R-:W-:Y:S01]  /*160a0*/  @P0 STG.E.U16 desc[UR36][R4.64+0xd0], R14 ;  /* 0x0000d00e04000986 */ /* 0x000fe2000c101524 */
[----:B0-----:R-:W-:Y:S01]  /*160b0*/  PRMT R11, R3, 0x7610, R11 ;  /* 0x00007610030b7816 */ /* 0x001fe2000000000b */
[----:B------:R-:W-:Y:S01]  /*160c0*/  FMUL R3, R217, R2 ;  /* 0x00000002d9037220 */ /* 0x000fe20000400000 */
[----:B------:R-:W-:Y:S01]  /*160d0*/  F2FP.F16.F32.PACK_AB R10, RZ, R8 ;  /* 0x00000008ff0a723e */ /* 0x000fe200000000ff */
[----:B------:R-:W-:Y:S01]  /*160e0*/  FMUL R8, R218, R2 ;  /* 0x00000002da087220 */ /* 0x000fe20000400000 */
[C---:B------:R-:W-:Y:S01]  /*160f0*/  ISETP.GT.AND P0, PT, R0.reuse, 0x69, P2 ;  /* 0x000000690000780c */ /* 0x040fe20001704270 */
[----:B------:R0:W-:Y:S01]  /*16100*/  @P4 STG.E.U16 desc[UR36][R4.64+0xd2], R9 ;  /* 0x0000d20904004986 */ /* 0x0001e2000c101524 */
[----:B------:R-:W-:-:S02]  /*16110*/  ISETP.GT.AND P5, PT, R0, 0x70, P3 ;  /* 0x000000700000780c */ /* 0x000fc40001fa4270 */
[----:B------:R-:W-:-:S04]  /*16120*/  F2FP.F16.F32.PACK_AB R8, RZ, R8 ;  /* 0x00000008ff08723e */ /* 0x000fc800000000ff */
[----:B-1----:R-:W-:Y:S02]  /*16130*/  PRMT R12, R8, 0x7610, R12 ;  /* 0x00007610080c7816 */ /* 0x002fe4000000000c */
[----:B0-----:R-:W-:Y:S01]  /*16140*/  F2FP.F16.F32.PACK_AB R9, RZ, R3 ;  /* 0x00000003ff09723e */ /* 0x001fe200000000ff */
[-C--:B------:R-:W-:Y:S01]  /*16150*/  FMUL R3, R216, R2.reuse ;  /* 0x00000002d8037220 */ /* 0x080fe20000400000 */
[----:B------:R-:W-:Y:S01]  /*16160*/  FMUL R8, R215, R2 ;  /* 0x00000002d7087220 */ /* 0x000fe20000400000 */
[----:B------:R0:W-:Y:S03]  /*16170*/  @P1 STG.E.U16 desc[UR36][R6.64+0xd0], R10 ;  /* 0x0000d00a06001986 */ /* 0x0001e6000c101524 */
[----:B------:R-:W-:Y:S01]  /*16180*/  F2FP.F16.F32.PACK_AB R3, RZ, R3 ;  /* 0x00000003ff03723e */ /* 0x000fe200000000ff */
[----:B------:R1:W-:Y:S01]  /*16190*/  @P0 STG.E.U16 desc[UR36][R6.64+0xd2], R11 ;  /* 0x0000d20b06000986 */ /* 0x0003e2000c101524 */
[----:B------:R-:W-:-:S02]  /*161a0*/  ISETP.GT.AND P1, PT, R0, 0x70, P2 ;  /* 0x000000700000780c */ /* 0x000fc40001724270 */
[----:B------:R-:W-:Y:S01]  /*161b0*/  F2FP.F16.F32.PACK_AB R8, RZ, R8 ;  /* 0x00000008ff08723e */ /* 0x000fe200000000ff */
[----:B------:R2:W-:Y:S01]  /*161c0*/  @P5 STG.E.U16 desc[UR36][R4.64+0xe0], R12 ;  /* 0x0000e00c04005986 */ /* 0x0005e2000c101524 */
[----:B0-----:R-:W-:Y:S01]  /*161d0*/  PRMT R10, R9, 0x7610, R10 ;  /* 0x00007610090a7816 */ /* 0x001fe2000000000a */
[-C--:B------:R-:W-:Y:S01]  /*161e0*/  FMUL R9, R214, R2.reuse ;  /* 0x00000002d6097220 */ /* 0x080fe20000400000 */
[----:B-1----:R-:W-:Y:S01]  /*161f0*/  PRMT R11, R3, 0x7610, R11 ;  /* 0x00007610030b7816 */ /* 0x002fe2000000000b */
[----:B------:R-:W-:-:S03]  /*16200*/  FMUL R3, R213, R2 ;  /* 0x00000002d5037220 */ /* 0x000fc60000400000 */
[----:B------:R-:W-:Y:S02]  /*16210*/  F2FP.F16.F32.PACK_AB R9, RZ, R9 ;  /* 0x00000009ff09723e */ /* 0x000fe400000000ff */
[----:B--2---:R-:W-:Y:S02]  /*16220*/  PRMT R12, R8, 0x7610, R12 ;  /* 0x00007610080c7816 */ /* 0x004fe4000000000c */
[----:B------:R-:W-:Y:S01]  /*16230*/  F2FP.F16.F32.PACK_AB R8, RZ, R3 ;  /* 0x00000003ff08723e */ /* 0x000fe200000000ff */
[----:B------:R-:W-:Y:S01]  /*16240*/  FMUL R3, R212, R2 ;  /* 0x00000002d4037220 */ /* 0x000fe20000400000 */
[C---:B------:R-:W-:Y:S02]  /*16250*/  ISETP.GT.AND P4, PT, R0.reuse, 0x71, P2 ;  /* 0x000000710000780c */ /* 0x040fe40001784270 */
[----:B------:R-:W-:Y:S01]  /*16260*/  ISETP.GT.AND P5, PT, R0, 0x78, P3 ;  /* 0x000000780000780c */ /* 0x000fe20001fa4270 */
[----:B------:R0:W-:Y:S01]  /*16270*/  @P6 STG.E.U16 desc[UR36][R4.64+0xe2], R10 ;  /* 0x0000e20a04006986 */ /* 0x0001e2000c101524 */
[----:B------:R-:W-:-:S02]  /*16280*/  PRMT R13, R9, 0x7610, R13 ;  /* 0x00007610090d7816 */ /* 0x000fc4000000000d */
[----:B------:R-:W-:Y:S01]  /*16290*/  F2FP.F16.F32.PACK_AB R9, RZ, R3 ;  /* 0x00000003ff09723e */ /* 0x000fe200000000ff */
[----:B------:R1:W-:Y:S01]  /*162a0*/  @P1 STG.E.U16 desc[UR36][R6.64+0xe0], R11 ;  /* 0x0000e00b06001986 */ /* 0x0003e2000c101524 */
[----:B------:R-:W-:Y:S01]  /*162b0*/  ISETP.GT.AND P0, PT, R0, 0x79, P3 ;  /* 0x000000790000780c */ /* 0x000fe20001f04270 */
[-C--:B------:R-:W-:Y:S01]  /*162c0*/  FMUL R3, R210, R2.reuse ;  /* 0x00000002d2037220 */ /* 0x080fe20000400000 */
[----:B------:R-:W-:Y:S02]  /*162d0*/  ISETP.GT.AND P1, PT, R0, 0x78, P2 ;  /* 0x000000780000780c */ /* 0x000fe40001724270 */
[----:B------:R-:W-:Y:S01]  /*162e0*/  PRMT R14, R8, 0x7610, R14 ;  /* 0x00007610080e7816 */ /* 0x000fe2000000000e */
[----:B------:R-:W-:Y:S01]  /*162f0*/  FMUL R8, R211, R2 ;  /* 0x00000002d3087220 */ /* 0x000fe20000400000 */
[----:B------:R-:W-:Y:S01]  /*16300*/  F2FP.F16.F32.PACK_AB R3, RZ, R3 ;  /* 0x00000003ff03723e */ /* 0x000fe200000000ff */
[----:B------:R2:W-:Y:S01]  /*16310*/  @P4 STG.E.U16 desc[UR36][R6.64+0xe2], R12 ;  /* 0x0000e20c06004986 */ /* 0x0005e2000c101524 */
[----:B------:R-:W-:-:S02]  /*16320*/  ISETP.GT.AND P4, PT, R0, 0x79, P2 ;  /* 0x000000790000780c */ /* 0x000fc40001784270 */
[----:B0-----:R-:W-:Y:S01]  /*16330*/  F2FP.F16.F32.PACK_AB R10, RZ, R8 ;  /* 0x00000008ff0a723e */ /* 0x001fe200000000ff */
[----:B------:R-:W-:Y:S01]  /*16340*/  @P5 STG.E.U16 desc[UR36][R4.64+0xf0], R13 ;  /* 0x0000f00d04005986 */ /* 0x000fe2000c101524 */
[----:B-1----:R-:W-:Y:S01]  /*16350*/  PRMT R11, R3, 0x7610, R11 ;  /* 0x00007610030b7816 */ /* 0x002fe2000000000b */
[-C--:B------:R-:W-:Y:S01]  /*16360*/  FMUL R3, R208, R2.reuse ;  /* 0x00000002d0037220 */ /* 0x080fe20000400000 */
[----:B------:R-:W-:Y:S01]  /*16370*/  FMUL R8, R209, R2 ;  /* 0x00000002d1087220 */ /* 0x000fe20000400000 */
[C---:B------:R-:W-:Y:S01]  /*16380*/  ISETP.GT.AND P5, PT, R0.reuse, 0x80, P3 ;  /* 0x000000800000780c */ /* 0x040fe20001fa4270 */
[----:B------:R-:W-:Y:S01]  /*16390*/  @P0 STG.E.U16 desc[UR36][R4.64+0xf2], R14 ;  /* 0x0000f20e04000986 */ /* 0x000fe2000c101524 */
[----:B------:R-:W-:-:S03]  /*163a0*/  ISETP.GT.AND P6, PT, R0, 0x81, P3 ;  /* 0x000000810000780c */ /* 0x000fc60001fc4270 */
[----:B------:R0:W-:Y:S01]  /*163b0*/  @P1 STG.E.U16 desc[UR36][R6.64+0xf0], R9 ;  /* 0x0000f00906001986 */ /* 0x0001e2000c101524 */
[----:B------:R-:W-:-:S04]  /*163c0*/  F2FP.F16.F32.PACK_AB R8, RZ, R8 ;  /* 0x00000008ff08723e */ /* 0x000fc800000000ff */
[----:B--2---:R-:W-:Y:S01]  /*163d0*/  PRMT R12, R8, 0x7610, R12 ;  /* 0x00007610080c7816 */ /* 0x004fe2000000000c */
[-C--:B------:R-:W-:Y:S01]  /*163e0*/  FMUL R8, R206, R2.reuse ;  /* 0x00000002ce087220 */ /* 0x080fe20000400000 */
[----:B0-----:R-:W-:Y:S01]  /*163f0*/  F2FP.F16.F32.PACK_AB R9, RZ, R3 ;  /* 0x00000003ff09723e */ /* 0x001fe200000000ff */
[----:B------:R-:W-:Y:S01]  /*16400*/  FMUL R3, R207, R2 ;  /* 0x00000002cf037220 */ /* 0x000fe20000400000 */
[----:B------:R0:W-:Y:S01]  /*16410*/  @P4 STG.E.U16 desc[UR36][R6.64+0xf2], R10 ;  /* 0x0000f20a06004986 */ /* 0x0001e2000c101524 */
[----:B------:R-:W-:-:S03]  /*16420*/  ISETP.GT.AND P0, PT, R0, 0x80, P2 ;  /* 0x000000800000780c */ /* 0x000fc60001704270 */
[----:B------:R-:W-:Y:S01]  /*16430*/  F2FP.F16.F32.PACK_AB R3, RZ, R3 ;  /* 0x00000003ff03723e */ /* 0x000fe200000000ff */
[----:B------:R1:W-:Y:S01]  /*16440*/  @P5 STG.E.U16 desc[UR36][R4.64+0x100], R11 ;  /* 0x0001000b04005986 */ /* 0x0003e2000c101524 */
[----:B------:R-:W-:Y:S02]  /*16450*/  ISETP.GT.AND P1, PT, R0, 0x81, P2 ;  /* 0x000000810000780c */ /* 0x000fe40001724270 */
[----:B------:R-:W-:Y:S01]  /*16460*/  F2FP.F16.F32.PACK_AB R8, RZ, R8 ;  /* 0x00000008ff08723e */ /* 0x000fe200000000ff */
[----:B------:R2:W-:Y:S01]  /*16470*/  @P6 STG.E.U16 desc[UR36][R4.64+0x102], R12 ;  /* 0x0001020c04006986 */ /* 0x0005e2000c101524 */
[----:B0-----:R-:W-:Y:S01]  /*16480*/  PRMT R10, R9, 0x7610, R10 ;  /* 0x00007610090a7816 */ /* 0x001fe2000000000a */
[-C--:B------:R-:W-:Y:S01]  /*16490*/  FMUL R9, R205, R2.reuse ;  /* 0x00000002cd097220 */ /* 0x080fe20000400000 */
[----:B-1----:R-:W-:Y:S01]  /*164a0*/  PRMT R11, R3, 0x7610, R11 ;  /* 0x00007610030b7816 */ /* 0x002fe2000000000b */
[----:B------:R-:W-:Y:S01]  /*164b0*/  FMUL R3, R204, R2 ;  /* 0x00000002cc037220 */ /* 0x000fe20000400000 */
[----:B------:R-:W-:-:S02]  /*164c0*/  ISETP.GT.AND P4, PT, R0, 0x88, P3 ;  /* 0x000000880000780c */ /* 0x000fc40001f84270 */
[----:B--2---:R-:W-:Y:S02]  /*164d0*/  PRMT R12, R8, 0x7610, R12 ;  /* 0x00007610080c7816 */ /* 0x004fe4000000000c */
[----:B------:R-:W-:Y:S01]  /*164e0*/  F2FP.F16.F32.PACK_AB R8, RZ, R3 ;  /* 0x00000003ff08723e */ /* 0x000fe200000000ff */
[-C--:B------:R-:W-:Y:S01]  /*164f0*/  FMUL R3, R203, R2.reuse ;  /* 0x00000002cb037220 */ /* 0x080fe20000400000 */
[----:B------:R-:W-:Y:S02]  /*16500*/  F2FP.F16.F32.PACK_AB R9, RZ, R9 ;  /* 0x00000009ff09723e */ /* 0x000fe400000000ff */
[C---:B------:R-:W-:Y:S01]  /*16510*/  ISETP.GT.AND P5, PT, R0.reuse, 0x89, P3 ;  /* 0x000000890000780c */ /* 0x040fe20001fa4270 */
[----:B------:R0:W-:Y:S01]  /*16520*/  @P0 STG.E.U16 desc[UR36][R6.64+0x100], R10 ;  /* 0x0001000a06000986 */ /* 0x0001e2000c101524 */
[----:B------:R-:W-:Y:S02]  /*16530*/  PRMT R13, R9, 0x7610, R13 ;  /* 0x00007610090d7816 */ /* 0x000fe4000000000d */
[----:B------:R-:W-:Y:S01]  /*16540*/  F2FP.F16.F32.PACK_AB R9, RZ, R3 ;  /* 0x00000003ff09723e */ /* 0x000fe200000000ff */
[----:B------:R1:W-:Y:S01]  /*16550*/  @P1 STG.E.U16 desc[UR36][R6.64+0x102], R11 ;  /* 0x0001020b06001986 */ /* 0x0003e2000c101524 */
[C---:B------:R-:W-:Y:S01]  /*16560*/  ISETP.GT.AND P0, PT, R0.reuse, 0x88, P2 ;  /* 0x000000880000780c */ /* 0x040fe20001704270 */
[----:B------:R-:W-:Y:S01]  /*16570*/  FMUL R3, R201, R2 ;  /* 0x00000002c9037220 */ /* 0x000fe20000400000 */
[----:B------:R-:W-:-:S02]  /*16580*/  ISETP.GT.AND P1, PT, R0, 0x89, P2 ;  /* 0x000000890000780c */ /* 0x000fc40001724270 */
[----:B------:R-:W-:Y:S01]  /*16590*/  PRMT R14, R8, 0x7610, R14 ;  /* 0x00007610080e7816 */ /* 0x000fe2000000000e */
[----:B------:R-:W-:Y:S01]  /*165a0*/  FMUL R8, R202, R2 ;  /* 0x00000002ca087220 */ /* 0x000fe20000400000 */
[----:B------:R-:W-:Y:S01]  /*165b0*/  F2FP.F16.F32.PACK_AB R3, RZ, R3 ;  /* 0x00000003ff03723e */ /* 0x000fe200000000ff */
[----:B------:R2:W-:Y:S01]  /*165c0*/  @P4 STG.E.U16 desc[UR36][R4.64+0x110], R12 ;  /* 0x0001100c04004986 */ /* 0x0005e2000c101524 */
[----:B------:R-:W-:Y:S02]  /*165d0*/  ISETP.GT.AND P4, PT, R0, 0x90, P3 ;  /* 0x000000900000780c */ /* 0x000fe40001f84270 */
        /* <DEDUP_REMOVED lines=9> */
[----:B------:R-:W-:Y:S02]  /*16670*/  F2FP.F16.F32.PACK_AB R8, RZ, R8 ;  /* 0x00000008ff08723e */ /* 0x000fe400000000ff */
[----:B------:R-:W-:Y:S01]  /*16680*/  ISETP.GT.AND P1, PT, R0, 0x91, P2 ;  /* 0x000000910000780c */ /* 0x000fe20001724270 */
[----:B------:R1:W-:Y:S01]  /*16690*/  @P4 STG.E.U16 desc[UR36][R4.64+0x120], R10 ;  /* 0x0001200a04004986 */ /* 0x0003e2000c101524 */
[----:B--2---:R-:W-:Y:S01]  /*166a0*/  PRMT R12, R8, 0x7610, R12 ;  /* 0x00007610080c7816 */ /* 0x004fe2000000000c */
[-C--:B------:R-:W-:Y:S01]  /*166b0*/  FMUL R8, R197, R2.reuse ;  /* 0x00000002c5087220 */ /* 0x080fe20000400000 */
[----:B0-----:R-:W-:Y:S01]  /*166c0*/  F2FP.F16.F32.PACK_AB R9, RZ, R3 ;  /* 0x00000003ff09723e */ /* 0x001fe200000000ff */
[----:B------:R-:W-:Y:S01]  /*166d0*/  FMUL R3, R198, R2 ;  /* 0x00000002c6037220 */ /* 0x000fe20000400000 */
[----:B------:R-:W-:Y:S01]  /*166e0*/  ISETP.GT.AND P4, PT, R0, 0x98, P3 ;  /* 0x000000980000780c */ /* 0x000fe20001f84270 */
[----:B------:R0:W-:Y:S03]  /*166f0*/  @P5 STG.E.U16 desc[UR36][R4.64+0x122], R11 ;  /* 0x0001220b04005986 */ /* 0x0001e6000c101524 */
[----:B------:R-:W-:-:S02]  /*16700*/  F2FP.F16.F32.PACK_AB R3, RZ, R3 ;  /* 0x00000003ff03723e */ /* 0x000fc400000000ff */
[----:B-1----:R-:W-:Y:S01]  /*16710*/  PRMT R10, R9, 0x7610, R10 ;  /* 0x00007610090a7816 */ /* 0x002fe2000000000a */
[----:B------:R-:W-:Y:S01]  /*16720*/  FMUL R9, R196, R2 ;  /* 0x00000002c4097220 */ /* 0x000fe20000400000 */
[----:B------:R-:W-:Y:S01]  /*16730*/  F2FP.F16.F32.PACK_AB R8, RZ, R8 ;  /* 0x00000008ff08723e */ /* 0x000fe200000000ff */
[----:B------:R1:W-:Y:S01]  /*16740*/  @P0 STG.E.U16 desc[UR36][R6.64+0x120], R12 ;  /* 0x0001200c06000986 */ /* 0x0003e2000c101524 */
[----:B0-----:R-:W-:Y:S01]  /*16750*/  PRMT R11, R3, 0x7610, R11 ;  /* 0x00007610030b7816 */ /* 0x001fe2000000000b */
[----:B------:R-:W-:Y:S01]  /*16760*/  FMUL R3, R195, R2 ;  /* 0x00000002c3037220 */ /* 0x000fe20000400000 */
[C---:B------:R-:W-:Y:S01]  /*16770*/  ISETP.GT.AND P5, PT, R0.reuse, 0x99, P3 ;  /* 0x000000990000780c */ /* 0x040fe20001fa4270 */
[----:B------:R0:W-:Y:S01]  /*16780*/  @P1 STG.E.U16 desc[UR36][R6.64+0x122], R10 ;  /* 0x0001220a06001986 */ /* 0x0001e2000c101524 */
[----:B------:R-:W-:Y:S02]  /*16790*/  ISETP.GT.AND P1, PT, R0, 0x98, P2 ;  /* 0x000000980000780c */ /* 0x000fe40001724270 */
[----:B------:R-:W-:-:S02]  /*167a0*/  F2FP.F16.F32.PACK_AB R9, RZ, R9 ;  /* 0x00000009ff09723e */ /* 0x000fc400000000ff */
[----:B-1----:R-:W-:Y:S02]  /*167b0*/  PRMT R12, R8, 0x7610, R12 ;  /* 0x00007610080c7816 */ /* 0x002fe4000000000c */
[----:B------:R-:W-:Y:S01]  /*167c0*/  F2FP.F16.F32.PACK_AB R8, RZ, R3 ;  /* 0x00000003ff08723e */ /* 0x000fe200000000ff */
[-C--:B------:R-:W-:Y:S01]  /*167d0*/  FMUL R3, R194, R2.reuse ;  /* 0x00000002c2037220 */ /* 0x080fe20000400000 */
[C---:B------:R-:W-:Y:S01]  /*167e0*/  ISETP.GT.AND P0, PT, R0.reuse, 0x99, P2 ;  /* 0x000000990000780c */ /* 0x040fe20001704270 */
[----:B------:R1:W-:Y:S01]  /*167f0*/  @P4 STG.E.U16 desc[UR36][R4.64+0x130], R11 ;  /* 0x0001300b04004986 */ /* 0x0003e2000c101524 */
[----:B------:R-:W-:Y:S02]  /*16800*/  ISETP.GT.AND P4, PT, R0, 0xa0, P3 ;  /* 0x000000a00000780c */ /* 0x000fe40001f84270 */
[----:B------:R-:W-:Y:S02]  /*16810*/  PRMT R13, R9, 0x7610, R13 ;  /* 0x00007610090d7816 */ /* 0x000fe4000000000d */
[----:B------:R-:W-:Y:S01]  /*16820*/  F2FP.F16.F32.PACK_AB R9, RZ, R3 ;  /* 0x00000003ff09723e */ /* 0x000fe200000000ff */
[-C--:B------:R-:W-:Y:S01]  /*16830*/  FMUL R3, R192, R2.reuse ;  /* 0x00000002c0037220 */ /* 0x080fe20000400000 */
[----:B------:R-:W-:Y:S01]  /*16840*/  PRMT R14, R8, 0x7610, R14 ;  /* 0x00007610080e7816 */ /* 0x000fe2000000000e */
[----:B------:R-:W-:Y:S01]  /*16850*/  FMUL R8, R193, R2 ;  /* 0x00000002c1087220 */ /* 0x000fe20000400000 */
[----:B------:R2:W-:Y:S01]  /*16860*/  @P5 STG.E.U16 desc[UR36][R4.64+0x132], R12 ;  /* 0x0001320c04005986 */ /* 0x0005e2000c101524 */
[----:B------:R-:W-:-:S02]  /*16870*/  ISETP.GT.AND P5, PT, R0, 0xa1, P3 ;  /* 0x000000a10000780c */ /* 0x000fc40001fa4270 */
[----:B------:R-:W-:Y:S01]  /*16880*/  F2FP.F16.F32.PACK_AB R3, RZ, R3 ;  /* 0x00000003ff03723e */ /* 0x000fe200000000ff */
[----:B------:R-:W-:Y:S01]  /*16890*/  @P1 STG.E.U16 desc[UR36][R6.64+0x130], R13 ;  /* 0x0001300d06001986 */ /* 0x000fe2000c101524 */
[----:B0-----:R-:W-:Y:S01]  /*168a0*/  F2FP.F16.F32.PACK_AB R10, RZ, R8 ;  /* 0x00000008ff0a723e */ /* 0x001fe200000000ff */
[-C--:B------:R-:W-:Y:S01]  /*168b0*/  FMUL R8, R191, R2.reuse ;  /* 0x00000002bf087220 */ /* 0x080fe20000400000 */
[----:B-1----:R-:W-:Y:S01]  /*168c0*/  PRMT R11, R3, 0x7610, R11 ;  /* 0x00007610030b7816 */ /* 0x002fe2000000000b */
[----:B------:R-:W-:Y:S01]  /*168d0*/  @P0 STG.E.U16 desc[UR36][R6.64+0x132], R14 ;  /* 0x0001320e06000986 */ /* 0x000fe2000c101524 */
[----:B------:R-:W-:Y:S01]  /*168e0*/  ISETP.GT.AND P0, PT, R0, 0xa0, P2 ;  /* 0x000000a00000780c */ /* 0x000fe20001704270 */
[----:B------:R-:W-:Y:S01]  /*168f0*/  FMUL R3, R190, R2 ;  /* 0x00000002be037220 */ /* 0x000fe20000400000 */
[C---:B------:R-:W-:Y:S01]  /*16900*/  ISETP.GT.AND P1, PT, R0.reuse, 0xa1, P2 ;  /* 0x000000a10000780c */ /* 0x040fe20001724270 */
[----:B------:R0:W-:Y:S01]  /*16910*/  @P4 STG.E.U16 desc[UR36][R4.64+0x140], R9 ;  /* 0x0001400904004986 */ /* 0x0001e2000c101524 */
[----:B------:R-:W-:-:S02]  /*16920*/  ISETP.GT.AND P4, PT, R0, 0xa8, P3 ;  /* 0x000000a80000780c */ /* 0x000fc40001f84270 */
[----:B------:R-:W-:Y:S01]  /*16930*/  F2FP.F16.F32.PACK_AB R8, RZ, R8 ;  /* 0x00000008ff08723e */ /* 0x000fe200000000ff */
[----:B------:R1:W-:Y:S03]  /*16940*/  @P5 STG.E.U16 desc[UR36][R4.64+0x142], R10 ;  /* 0x0001420a04005986 */ /* 0x0003e6000c101524 */
[----:B--2---:R-:W-:Y:S02]  /*16950*/  PRMT R12, R8, 0x7610, R12 ;  /* 0x00007610080c7816 */ /* 0x004fe4000000000c */
[----:B0-----:R-:W-:Y:S01]  /*16960*/  F2FP.F16.F32.PACK_AB R9, RZ, R3 ;  /* 0x00000003ff09723e */ /* 0x001fe200000000ff */
[-C--:B------:R-:W-:Y:S01]  /*16970*/  FMUL R3, R189, R2.reuse ;  /* 0x00000002bd037220 */ /* 0x080fe20000400000 */
[-C--:B------:R-:W-:Y:S02]  /*16980*/  FMUL R8, R188, R2.reuse ;  /* 0x00000002bc087220 */ /* 0x080fe40000400000 */
[----:B-1----:R-:W-:Y:S01]  /*16990*/  PRMT R10, R9, 0x7610, R10 ;  /* 0x00007610090a7816 */ /* 0x002fe2000000000a */
[----:B------:R0:W-:Y:S01]  /*169a0*/  @P0 STG.E.U16 desc[UR36][R6.64+0x140], R11 ;  /* 0x0001400b06000986 */ /* 0x0001e2000c101524 */
[----:B------:R-:W-:Y:S01]  /*169b0*/  F2FP.F16.F32.PACK_AB R3, RZ, R3 ;  /* 0x00000003ff03723e */ /* 0x000fe200000000ff */
[----:B------:R-:W-:Y:S01]  /*169c0*/  FMUL R9, R187, R2 ;  /* 0x00000002bb097220 */ /* 0x000fe20000400000 */
[C---:B------:R-:W-:Y:S01]  /*169d0*/  ISETP.GT.AND P5, PT, R0.reuse, 0xa9, P3 ;  /* 0x000000a90000780c */ /* 0x040fe20001fa4270 */
[----:B------:R1:W-:Y:S01]  /*169e0*/  @P1 STG.E.U16 desc[UR36][R6.64+0x142], R12 ;  /* 0x0001420c06001986 */ /* 0x0003e2000c101524 */
[----:B------:R-:W-:-:S03]  /*169f0*/  ISETP.GT.AND P1, PT, R0, 0xa8, P2 ;  /* 0x000000a80000780c */ /* 0x000fc60001724270 */
[----:B------:R-:W-:Y:S01]  /*16a00*/  @P4 STG.E.U16 desc[UR36][R4.64+0x150], R10 ;  /* 0x0001500a04004986 */ /* 0x000fe2000c101524 */
[----:B------:R-:W-:Y:S02]  /*16a10*/  ISETP.GT.AND P4, PT, R0, 0xa9, P2 ;  /* 0x000000a90000780c */ /* 0x000fe40001784270 */
[----:B------:R-:W-:Y:S02]  /*16a20*/  F2FP.F16.F32.PACK_AB R8, RZ, R8 ;  /* 0x00000008ff08723e */ /* 0x000fe400000000ff */
[----:B0-----:R-:W-:Y:S01]  /*16a30*/  PRMT R11, R3, 0x7610, R11 ;  /* 0x00007610030b7816 */ /* 0x001fe2000000000b */
[-C--:B------:R-:W-:Y:S01]  /*16a40*/  FMUL R3, R186, R2.reuse ;  /* 0x00000002ba037220 */ /* 0x080fe20000400000 */
[----:B------:R-:W-:Y:S02]  /*16a50*/  F2FP.F16.F32.PACK_AB R9, RZ, R9 ;  /* 0x00000009ff09723e */ /* 0x000fe400000000ff */
[----:B-1----:R-:W-:Y:S02]  /*16a60*/  PRMT R12, R8, 0x7610, R12 ;  /* 0x00007610080c7816 */ /* 0x002fe4000000000c */
[----:B------:R-:W-:Y:S01]  /*16a70*/  F2FP.F16.F32.PACK_AB R8, RZ, R3 ;  /* 0x00000003ff08723e */ /* 0x000fe200000000ff */
[----:B------:R-:W-:Y:S01]  /*16a80*/  FMUL R3, R185, R2 ;  /* 0x00000002b9037220 */ /* 0x000fe20000400000 */
[----:B------:R-:W-:Y:S01]  /*16a90*/  PRMT R13, R9, 0x7610, R13 ;  /* 0x00007610090d7816 */ /* 0x000fe2000000000d */
[----:B------:R0:W-:Y:S01]  /*16aa0*/  @P5 STG.E.U16 desc[UR36][R4.64+0x152], R11 ;  /* 0x0001520b04005986 */ /* 0x0001e2000c101524 */
[----:B------:R-:W-:-:S02]  /*16ab0*/  ISETP.GT.AND P0, PT, R0, 0xb0, P3 ;  /* 0x000000b00000780c */ /* 0x000fc40001f04270 */
        /* <DEDUP_REMOVED lines=26> */
[----:B------:R-:W-:Y:S02]  /*16c60*/  ISETP.GT.AND P1, PT, R0, 0xb8, P2 ;  /* 0x000000b80000780c */ /* 0x000fe40001724270 */
[----:B------:R-:W-:Y:S02]  /*16c70*/  F2FP.F16.F32.PACK_AB R8, RZ, R8 ;  /* 0x00000008ff08723e */ /* 0x000fe400000000ff */
[----:B0-----:R-:W-:Y:S01]  /*16c80*/  PRMT R10, R9, 0x7610, R10 ;  /* 0x00007610090a7816 */ /* 0x001fe2000000000a */
[-C--:B------:R-:W-:Y:S01]  /*16c90*/  FMUL R9, R178, R2.reuse ;  /* 0x00000002b2097220 */ /* 0x080fe20000400000 */
[----:B-1----:R-:W-:Y:S01]  /*16ca0*/  PRMT R11, R3, 0x7610, R11 ;  /* 0x00007610030b7816 */ /* 0x002fe2000000000b */
[----:B------:R-:W-:Y:S01]  /*16cb0*/  FMUL R3, R177, R2 ;  /* 0x00000002b1037220 */ /* 0x000fe20000400000 */
[----:B------:R0:W-:Y:S02]  /*16cc0*/  @P5 STG.E.U16 desc[UR36][R4.64+0x170], R12 ;  /* 0x0001700c04005986 */ /* 0x0001e4000c101524 */
[----:B------:R-:W-:-:S02]  /*16cd0*/  F2FP.F16.F32.PACK_AB R9, RZ, R9 ;  /* 0x00000009ff09723e */ /* 0x000fc400000000ff */
[C---:B------:R-:W-:Y:S02]  /*16ce0*/  ISETP.GT.AND P4, PT, R0.reuse, 0xb9, P2 ;  /* 0x000000b90000780c */ /* 0x040fe40001784270 */
[----:B------:R-:W-:Y:S02]  /*16cf0*/  ISETP.GT.AND P5, PT, R0, 0xc0, P3 ;  /* 0x000000c00000780c */ /* 0x000fe40001fa4270 */
[----:B0-----:R-:W-:Y:S02]  /*16d00*/  PRMT R12, R8, 0x7610, R12 ;  /* 0x00007610080c7816 */ /* 0x001fe4000000000c */
[----:B------:R-:W-:Y:S01]  /*16d10*/  F2FP.F16.F32.PACK_AB R8, RZ, R3 ;  /* 0x00000003ff08723e */ /* 0x000fe200000000ff */
[----:B------:R-:W-:Y:S01]  /*16d20*/  FMUL R3, R176, R2 ;  /* 0x00000002b0037220 */ /* 0x000fe20000400000 */
[----:B------:R-:W-:Y:S01]  /*16d30*/  PRMT R13, R9, 0x7610, R13 ;  /* 0x00007610090d7816 */ /* 0x000fe2000000000d */
[----:B------:R0:W-:Y:S01]  /*16d40*/  @P6 STG.E.U16 desc[UR36][R4.64+0x172], R10 ;  /* 0x0001720a04006986 */ /* 0x0001e2000c101524 */
[----:B------:R-:W-:-:S02]  /*16d50*/  ISETP.GT.AND P0, PT, R0, 0xc1, P3 ;  /* 0x000000c10000780c */ /* 0x000fc40001f04270 */
[----:B------:R-:W-:Y:S01]  /*16d60*/  F2FP.F16.F32.PACK_AB R9, RZ, R3 ;  /* 0x00000003ff09723e */ /* 0x000fe200000000ff */
[----:B------:R1:W-:Y:S01]  /*16d70*/  @P1 STG.E.U16 desc[UR36][R6.64+0x170], R11 ;  /* 0x0001700b06001986 */ /* 0x0003e2000c101524 */
[-C--:B------:R-:W-:Y:S01]  /*16d80*/  FMUL R3, R174, R2.reuse ;  /* 0x00000002ae037220 */ /* 0x080fe20000400000 */
[----:B------:R-:W-:Y:S02]  /*16d90*/  ISETP.GT.AND P1, PT, R0, 0xc0, P2 ;  /* 0x000000c00000780c */ /* 0x000fe40001724270 */
        /* <DEDUP_REMOVED lines=40> */
[C---:B------:R-:W-:Y:S01]  /*17020*/  ISETP.GT.AND P0, PT, R0.reuse, 0xd0, P2 ;  /* 0x000000d00000780c */ /* 0x040fe20001704270 */
        /* <DEDUP_REMOVED lines=11> */
[----:B------:R-:W-:Y:S01]  /*170e0*/  ISETP.GT.AND P5, PT, R0, 0xd9, P3 ;  /* 0x000000d90000780c */ /* 0x000fe20001fa4270 */
[----:B------:R-:W-:Y:S01]  /*170f0*/  FMUL R8, R164, R2 ;  /* 0x00000002a4087220 */ /* 0x000fe20000400000 */
[----:B------:R-:W-:Y:S01]  /*17100*/  @P0 STG.E.U16 desc[UR36][R6.64+0x1a0], R14 ;  /* 0x0001a00e06000986 */ /* 0x000fe2000c101524 */
[----:B------:R-:W-:-:S03]  /*17110*/  ISETP.GT.AND P0, PT, R0, 0xd8, P2 ;  /* 0x000000d80000780c */ /* 0x000fc60001704270 */
[----:B------:R0:W-:Y:S01]  /*17120*/  @P1 STG.E.U16 desc[UR36][R6.64+0x1a2], R9 ;  /* 0x0001a20906001986 */ /* 0x0001e2000c101524 */
[----:B------:R-:W-:Y:S02]  /*17130*/  F2FP.F16.F32.PACK_AB R8, RZ, R8 ;  /* 0x00000008ff08723e */ /* 0x000fe400000000ff */
[----:B------:R-:W-:Y:S02]  /*17140*/  ISETP.GT.AND P1, PT, R0, 0xd9, P2 ;  /* 0x000000d90000780c */ /* 0x000fe40001724270 */
        /* <DEDUP_REMOVED lines=16> */
[----:B------:R1:W-:Y:S01]  /*17250*/  @P1 STG.E.U16 desc[UR36][R6.64+0x1b2], R10 ;  /* 0x0001b20a06001986 */ /* 0x0003e2000c101524 */
[C---:B------:R-:W-:Y:S02]  /*17260*/  ISETP.GT.AND P1, PT, R0.reuse, 0xe0, P2 ;  /* 0x000000e00000780c */ /* 0x040fe40001724270 */
[----:B------:R-:W-:Y:S02]  /*17270*/  ISETP.GT.AND P0, PT, R0, 0xe1, P2 ;  /* 0x000000e10000780c */ /* 0x000fe40001704270 */
[----:B0-----:R-:W-:Y:S02]  /*17280*/  PRMT R12, R8, 0x7610, R12 ;  /* 0x00007610080c7816 */ /* 0x001fe4000000000c */
[----:B------:R-:W-:Y:S01]  /*17290*/  F2FP.F16.F32.PACK_AB R8, RZ, R3 ;  /* 0x00000003ff08723e */ /* 0x000fe200000000ff */
[----:B------:R-:W-:Y:S01]  /*172a0*/  FMUL R3, R157, R2 ;  /* 0x000000029d037220 */ /* 0x000fe20000400000 */
[----:B------:R0:W-:Y:S01]  /*172b0*/  @P4 STG.E.U16 desc[UR36][R4.64+0x1c0], R11 ;  /* 0x0001c00b04004986 */ /* 0x0001e2000c101524 */
[----:B-1----:R-:W-:-:S02]  /*172c0*/  PRMT R10, R9, 0x7610, R10 ;  /* 0x00007610090a7816 */ /* 0x002fc4000000000a */
[----:B------:R-:W-:Y:S01]  /*172d0*/  PRMT R13, R8, 0x7610, R13 ;  /* 0x00007610080d7816 */ /* 0x000fe2000000000d */
[----:B------:R-:W-:Y:S01]  /*172e0*/  @P5 STG.E.U16 desc[UR36][R4.64+0x1c2], R12 ;  /* 0x0001c20c04005986 */ /* 0x000fe2000c101524 */
[-C--:B------:R-:W-:Y:S01]  /*172f0*/  FMUL R8, R156, R2.reuse ;  /* 0x000000029c087220 */ /* 0x080fe20000400000 */
[C---:B------:R-:W-:Y:S02]  /*17300*/  ISETP.GT.AND P4, PT, R0.reuse, 0xe8, P3 ;  /* 0x000000e80000780c */ /* 0x040fe40001f84270 */
[----:B------:R-:W-:Y:S01]  /*17310*/  F2FP.F16.F32.PACK_AB R9, RZ, R3 ;  /* 0x00000003ff09723e */ /* 0x000fe200000000ff */
[----:B------:R-:W-:Y:S01]  /*17320*/  FMUL R3, R155, R2 ;  /* 0x000000029b037220 */ /* 0x000fe20000400000 */
[C---:B------:R-:W-:Y:S02]  /*17330*/  ISETP.GT.AND P5, PT, R0.reuse, 0xe9, P3 ;  /* 0x000000e90000780c */ /* 0x040fe40001fa4270 */
[----:B------:R-:W-:Y:S02]  /*17340*/  ISETP.GT.AND P6, PT, R0, 0xe8, P2 ;  /* 0x000000e80000780c */ /* 0x000fe400017c4270 */
[----:B------:R-:W-:Y:S01]  /*17350*/  F2FP.F16.F32.PACK_AB R8, RZ, R8 ;  /* 0x00000008ff08723e */ /* 0x000fe200000000ff */
[----:B------:R1:W-:Y:S01]  /*17360*/  @P1 STG.E.U16 desc[UR36][R6.64+0x1c0], R10 ;  /* 0x0001c00a06001986 */ /* 0x0003e2000c101524 */
[----:B------:R-:W-:-:S02]  /*17370*/  F2FP.F16.F32.PACK_AB R3, RZ, R3 ;  /* 0x00000003ff03723e */ /* 0x000fc400000000ff */
[C---:B------:R-:W-:Y:S01]  /*17380*/  ISETP.GT.AND P1, PT, R17.reuse, 0x80, PT ;  /* 0x000000801100780c */ /* 0x040fe20003f24270 */
[----:B------:R2:W-:Y:S01]  /*17390*/  @P0 STG.E.U16 desc[UR36][R6.64+0x1c2], R13 ;  /* 0x0001c20d06000986 */ /* 0x0005e2000c101524 */
[----:B------:R-:W-:Y:S02]  /*173a0*/  ISETP.GT.AND P0, PT, R17, 0x88, PT ;  /* 0x000000881100780c */ /* 0x000fe40003f04270 */
[----:B0-----:R-:W-:Y:S02]  /*173b0*/  PRMT R11, R8, 0x7610, R11 ;  /* 0x00007610080b7816 */ /* 0x001fe4000000000b */
[----:B------:R-:W-:Y:S02]  /*173c0*/  PRMT R17, R3, 0x7610, R17 ;  /* 0x0000761003117816 */ /* 0x000fe40000000011 */
[----:B-1----:R-:W-:Y:S01]  /*173d0*/  PRMT R10, R9, 0x7610, R10 ;  /* 0x00007610090a7816 */ /* 0x002fe2000000000a */
[----:B------:R-:W-:-:S04]  /*173e0*/  FMUL R3, R154, R2 ;  /* 0x000000029a037220 */ /* 0x000fc80000400000 */
[----:B------:R-:W-:Y:S01]  /*173f0*/  @P4 STG.E.U16 desc[UR36][R4.64+0x1d0], R10 ;  /* 0x0001d00a04004986 */ /* 0x000fe2000c101524 */
[----:B------:R-:W-:-:S03]  /*17400*/  ISETP.GT.AND P4, PT, R0, 0xe9, P2 ;  /* 0x000000e90000780c */ /* 0x000fc60001784270 */
[----:B------:R0:W-:Y:S01]  /*17410*/  @P5 STG.E.U16 desc[UR36][R4.64+0x1d2], R11 ;  /* 0x0001d20b04005986 */ /* 0x0001e2000c101524 */
[----:B------:R-:W-:-:S03]  /*17420*/  ISETP.GT.AND P5, PT, R0, 0xf0, P3 ;  /* 0x000000f00000780c */ /* 0x000fc60001fa4270 */
[----:B------:R-:W-:Y:S01]  /*17430*/  @P6 STG.E.U16 desc[UR36][R6.64+0x1d0], R17 ;  /* 0x0001d01106006986 */ /* 0x000fe2000c101524 */
[----:B------:R-:W-:Y:S01]  /*17440*/  ISETP.GT.AND P6, PT, R0, 0xf1, P3 ;  /* 0x000000f10000780c */ /* 0x000fe20001fc4270 */
[-C--:B------:R-:W-:Y:S01]  /*17450*/  FMUL R8, R153, R2.reuse ;  /* 0x0000000299087220 */ /* 0x080fe20000400000 */
[----:B------:R-:W-:Y:S01]  /*17460*/  FMUL R9, R152, R2 ;  /* 0x0000000298097220 */ /* 0x000fe20000400000 */
[----:B--2---:R-:W-:-:S03]  /*17470*/  F2FP.F16.F32.PACK_AB R13, RZ, R3 ;  /* 0x00000003ff0d723e */ /* 0x004fc600000000ff */
[----:B------:R-:W-:Y:S02]  /*17480*/  F2FP.F16.F32.PACK_AB R14, RZ, R8 ;  /* 0x00000008ff0e723e */ /* 0x000fe400000000ff */
[----:B------:R-:W-:Y:S01]  /*17490*/  F2FP.F16.F32.PACK_AB R15, RZ, R9 ;  /* 0x00000009ff0f723e */ /* 0x000fe200000000ff */
[----:B------:R-:W-:Y:S01]  /*174a0*/  @P4 STG.E.U16 desc[UR36][R6.64+0x1d2], R13 ;  /* 0x0001d20d06004986 */ /* 0x000fe2000c101524 */
[----:B------:R-:W-:-:S03]  /*174b0*/  ISETP.GT.AND P4, PT, R0, 0xf1, P2 ;  /* 0x000000f10000780c */ /* 0x000fc60001784270 */
[----:B------:R-:W-:Y:S04]  /*174c0*/  @P5 STG.E.U16 desc[UR36][R4.64+0x1e0], R14 ;  /* 0x0001e00e04005986 */ /* 0x000fe8000c101524 */
[----:B------:R-:W-:Y:S01]  /*174d0*/  @P6 STG.E.U16 desc[UR36][R4.64+0x1e2], R15 ;  /* 0x0001e20f04006986 */ /* 0x000fe2000c101524 */
[----:B------:R-:W-:Y:S01]  /*174e0*/  ISETP.GT.AND P6, PT, R0, 0xf0, P2 ;  /* 0x000000f00000780c */ /* 0x000fe200017c4270 */
[-C--:B0-----:R-:W-:Y:S01]  /*174f0*/  FMUL R11, R23, R2.reuse ;  /* 0x00000002170b7220 */ /* 0x081fe20000400000 */
[----:B------:R-:W-:-:S04]  /*17500*/  FMUL R12, R22, R2 ;  /* 0x00000002160c7220 */ /* 0x000fc80000400000 */
[----:B------:R-:W-:Y:S02]  /*17510*/  F2FP.F16.F32.PACK_AB R11, RZ, R11 ;  /* 0x0000000bff0b723e */ /* 0x000fe400000000ff */
[----:B------:R-:W-:Y:S02]  /*17520*/  F2FP.F16.F32.PACK_AB R12, RZ, R12 ;  /* 0x0000000cff0c723e */ /* 0x000fe400000000ff */
[C---:B------:R-:W-:Y:S02]  /*17530*/  ISETP.GT.AND P5, PT, R0.reuse, 0xf8, P3 ;  /* 0x000000f80000780c */ /* 0x040fe40001fa4270 */
[----:B------:R-:W-:Y:S01]  /*17540*/  ISETP.GT.AND P3, PT, R0, 0xf9, P3 ;  /* 0x000000f90000780c */ /* 0x000fe20001f64270 */
[----:B------:R-:W-:Y:S01]  /*17550*/  @P6 STG.E.U16 desc[UR36][R6.64+0x1e0], R11 ;  /* 0x0001e00b06006986 */ /* 0x000fe2000c101524 */
[----:B------:R-:W-:-:S03]  /*17560*/  FMUL R10, R21, R2 ;  /* 0x00000002150a7220 */ /* 0x000fc60000400000 */
[----:B------:R0:W-:Y:S01]  /*17570*/  @P4 STG.E.U16 desc[UR36][R6.64+0x1e2], R12 ;  /* 0x0001e20c06004986 */ /* 0x0001e2000c101524 */
[----:B------:R-:W-:Y:S01]  /*17580*/  ISETP.GT.AND P4, PT, R0, 0xf8, P2 ;  /* 0x000000f80000780c */ /* 0x000fe20001784270 */
[-C--:B------:R-:W-:Y:S01]  /*17590*/  FMUL R9, R20, R2.reuse ;  /* 0x0000000214097220 */ /* 0x080fe20000400000 */
[-C--:B------:R-:W-:Y:S01]  /*175a0*/  FMUL R8, R18, R2.reuse ;  /* 0x0000000212087220 */ /* 0x080fe20000400000 */
[----:B------:R-:W-:Y:S01]  /*175b0*/  FMUL R3, R19, R2 ;  /* 0x0000000213037220 */ /* 0x000fe20000400000 */
[----:B------:R-:W-:Y:S02]  /*175c0*/  F2FP.F16.F32.PACK_AB R10, RZ, R10 ;  /* 0x0000000aff0a723e */ /* 0x000fe400000000ff */
[----:B------:R-:W-:Y:S02]  /*175d0*/  ISETP.GT.AND P2, PT, R0, 0xf9, P2 ;  /* 0x000000f90000780c */ /* 0x000fe40001744270 */
[----:B------:R-:W-:Y:S02]  /*175e0*/  F2FP.F16.F32.PACK_AB R9, RZ, R9 ;  /* 0x00000009ff09723e */ /* 0x000fe400000000ff */
[----:B------:R-:W-:-:S02]  /*175f0*/  F2FP.F16.F32.PACK_AB R8, RZ, R8 ;  /* 0x00000008ff08723e */ /* 0x000fc400000000ff */
[----:B------:R-:W-:Y:S01]  /*17600*/  F2FP.F16.F32.PACK_AB R3, RZ, R3 ;  /* 0x00000003ff03723e */ /* 0x000fe200000000ff */
[----:B------:R-:W-:Y:S01]  /*17610*/  @P5 STG.E.U16 desc[UR36][R4.64+0x1f0], R10 ;  /* 0x0001f00a04005986 */ /* 0x000fe2000c101524 */
[----:B0-----:R-:W-:Y:S01]  /*17620*/  PRMT R12, R8, 0x7610, R12 ;  /* 0x00007610080c7816 */ /* 0x001fe2000000000c */
[----:B------:R-:W-:Y:S01]  /*17630*/  @P4 IMAD.MOV.U32 R8, RZ, RZ, R6 ;  /* 0x000000ffff084224 */ /* 0x000fe200078e0006 */
[----:B------:R-:W-:Y:S01]  /*17640*/  PRMT R11, R3, 0x7610, R11 ;  /* 0x00007610030b7816 */ /* 0x000fe2000000000b */
[----:B------:R0:W-:Y:S01]  /*17650*/  @P3 STG.E.U16 desc[UR36][R4.64+0x1f2], R9 ;  /* 0x0001f20904003986 */ /* 0x0001e2000c101524 */
[----:B------:R-:W-:Y:S02]  /*17660*/  USHF.L.U32 UR12, UR8, 0x8, URZ ;  /* 0x00000008080c7899 */ /* 0x000fe4000800063f */
[----:B------:R-:W-:Y:S01]  /*17670*/  USHF.L.U64.HI UR11, UR8, 0x8, UR9 ;  /* 0x00000008080b7899 */ /* 0x000fe20008010209 */
[----:B0-----:R-:W-:-:S03]  /*17680*/  @P4 MOV R9, R7 ;  /* 0x0000000700094202 */ /* 0x001fc60000000f00 */
[----:B------:R-:W-:Y:S02]  /*17690*/  IMAD.U32 R3, RZ, RZ, UR12 ;  /* 0x0000000cff037e24 */ /* 0x000fe4000f8e00ff */
[----:B------:R0:W-:Y:S01]  /*176a0*/  @P4 STG.E.U16 desc[UR36][R8.64+0x1f0], R11 ;  /* 0x0001f00b08004986 */ /* 0x0001e2000c101524 */
[C---:B------:R-:W-:Y:S02]  /*176b0*/  ISETP.GT.AND P3, PT, R0.reuse, RZ, P1 ;  /* 0x000000ff0000720c */ /* 0x040fe40000f64270 */
[----:B------:R-:W-:Y:S01]  /*176c0*/  ISETP.GT.AND P4, PT, R0, 0x1, P1 ;  /* 0x000000010000780c */ /* 0x000fe20000f84270 */
[-C--:B------:R-:W-:Y:S01]  /*176d0*/  FMUL R24, R24, R2.reuse ;  /* 0x0000000218187220 */ /* 0x080fe20000400000 */
[----:B------:R-:W-:Y:S01]  /*176e0*/  FMUL R25, R25, R2 ;  /* 0x0000000219197220 */ /* 0x000fe20000400000 */
[----:B0-----:R-:W-:Y:S01]  /*176f0*/  @P2 IMAD.MOV.U32 R8, RZ, RZ, R6 ;  /* 0x000000ffff082224 */ /* 0x001fe200078e0006 */
[----:B------:R-:W-:Y:S01]  /*17700*/  @P2 MOV R9, R7 ;  /* 0x0000000700092202 */ /* 0x000fe20000000f00 */
[----:B------:R-:W-:-:S04]  /*17710*/  IMAD.U32 R7, RZ, RZ, UR11 ;  /* 0x0000000bff077e24 */ /* 0x000fc8000f8e00ff */
[----:B------:R0:W-:Y:S01]  /*17720*/  @P2 STG.E.U16 desc[UR36][R8.64+0x1f2], R12 ;  /* 0x0001f20c08002986 */ /* 0x0001e2000c101524 */
[C---:B------:R-:W-:Y:S02]  /*17730*/  IADD3 R6, P2, P6, R4.reuse, UR5, R3 ;  /* 0x0000000504067c10 */ /* 0x040fe4000fe5e003 */
[----:B------:R-:W-:Y:S02]  /*17740*/  IADD3 R4, P5, R4, UR12, RZ ;  /* 0x0000000c04047c10 */ /* 0x000fe4000ffbe0ff */
[C---:B------:R-:W-:Y:S02]  /*17750*/  IADD3.X R7, R5.reuse, UR4, R7, P2, P6 ;  /* 0x0000000405077c10 */ /* 0x040fe400097ec407 */
[----:B------:R-:W-:Y:S02]  /*17760*/  F2FP.F16.F32.PACK_AB R24, RZ, R24 ;  /* 0x00000018ff18723e */ /* 0x000fe400000000ff */
[----:B------:R-:W-:Y:S02]  /*17770*/  IADD3.X R5, R5, UR11, RZ, P5, !PT ;  /* 0x0000000b05057c10 */ /* 0x000fe4000affe4ff */
[----:B------:R-:W-:-:S02]  /*17780*/  F2FP.F16.F32.PACK_AB R25, RZ, R25 ;  /* 0x00000019ff19723e */ /* 0x000fc400000000ff */
[C---:B------:R-:W-:Y:S01]  /*17790*/  ISETP.GT.AND P2, PT, R0.reuse, RZ, P0 ;  /* 0x000000ff0000720c */ /* 0x040fe20000744270 */
[----:B------:R-:W-:Y:S01]  /*177a0*/  @P3 STG.E.U16 desc[UR36][R4.64], R24 ;  /* 0x0000001804003986 */ /* 0x000fe2000c101524 */
[----:B------:R-:W-:Y:S01]  /*177b0*/  ISETP.GT.AND P3, PT, R0, 0x1, P0 ;  /* 0x000000010000780c */ /* 0x000fe20000764270 */
[-C--:B------:R-:W-:Y:S02]  /*177c0*/  FMUL R26, R26, R2.reuse ;  /* 0x000000021a1a7220 */ /* 0x080fe40000400000 */
[----:B------:R-:W-:Y:S01]  /*177d0*/  @P4 STG.E.U16 desc[UR36][R4.64+0x2], R25 ;  /* 0x0000021904004986 */ /* 0x000fe2000c101524 */
[----:B------:R-:W-:Y:S01]  /*177e0*/  ISETP.GT.AND P4, PT, R0, 0x8, P1 ;  /* 0x000000080000780c */ /* 0x000fe20000f84270 */
[-C--:B------:R-:W-:Y:S01]  /*177f0*/  FMUL R27, R27, R2.reuse ;  /* 0x000000021b1b7220 */ /* 0x080fe20000400000 */
[----:B0-----:R-:W-:Y:S01]  /*17800*/  IADD3 R8, P5, R4, UR5, RZ ;  /* 0x0000000504087c10 */ /* 0x001fe2000ffbe0ff */
[----:B------:R-:W-:Y:S01]  /*17810*/  FMUL R28, R28, R2 ;  /* 0x000000021c1c7220 */ /* 0x000fe20000400000 */
[----:B------:R-:W-:-:S02]  /*17820*/  F2FP.F16.F32.PACK_AB R26, RZ, R26 ;  /* 0x0000001aff1a723e */ /* 0x000fc400000000ff */
[----:B------:R-:W-:Y:S02]  /*17830*/  IADD3.X R9, R5, UR4, RZ, P5, !PT ;  /* 0x0000000405097c10 */ /* 0x000fe4000affe4ff */
[----:B------:R-:W-:Y:S02]  /*17840*/  F2FP.F16.F32.PACK_AB R27, RZ, R27 ;  /* 0x0000001bff1b723e */ /* 0x000fe400000000ff */
[----:B------:R-:W-:Y:S01]  /*17850*/  F2FP.F16.F32.PACK_AB R28, RZ, R28 ;  /* 0x0000001cff1c723e */ /* 0x000fe200000000ff */
[----:B------:R-:W-:Y:S01]  /*17860*/  @P2 STG.E.U16 desc[UR36][R8.64], R26 ;  /* 0x0000001a08002986 */ /* 0x000fe2000c101524 */
[C---:B------:R-:W-:Y:S02]  /*17870*/  ISETP.GT.AND P5, PT, R0.reuse, 0x9, P1 ;  /* 0x000000090000780c */ /* 0x040fe40000fa4270 */
[C---:B------:R-:W-:Y:S01]  /*17880*/  ISETP.GT.AND P2, PT, R0.reuse, 0x8, P0 ;  /* 0x000000080000780c */ /* 0x040fe20000744270 */
[----:B------:R-:W-:Y:S01]  /*17890*/  @P3 STG.E.U16 desc[UR36][R8.64+0x2], R27 ;  /* 0x0000021b08003986 */ /* 0x000fe2000c101524 */
[-C--:B------:R-:W-:Y:S01]  /*178a0*/  FMUL R29, R29, R2.reuse ;  /* 0x000000021d1d7220 */ /* 0x080fe20000400000 */
[----:B------:R-:W-:Y:S01]  /*178b0*/  ISETP.GT.AND P3, PT, R0, 0x9, P0 ;  /* 0x000000090000780c */ /* 0x000fe20000764270 */
[-C--:B------:R-:W-:Y:S01]  /*178c0*/  FMUL R30, R30, R2.reuse ;  /* 0x000000021e1e7220 */ /* 0x080fe20000400000 */
[----:B------:R-:W-:Y:S01]  /*178d0*/  @P4 STG.E.U16 desc[UR36][R4.64+0x10], R28 ;  /* 0x0000101c04004986 */ /* 0x000fe2000c101524 */
[----:B------:R-:W-:Y:S01]  /*178e0*/  ISETP.GT.AND P4, PT, R0, 0x10, P1 ;  /* 0x000000100000780c */ /* 0x000fe20000f84270 */
[-C--:B------:R-:W-:Y:S01]  /*178f0*/  FMUL R31, R31, R2.reuse ;  /* 0x000000021f1f7220 */ /* 0x080fe20000400000 */
[----:B------:R-:W-:Y:S01]  /*17900*/  IADD3 R10, P6, R4, UR5, RZ ;  /* 0x00000005040a7c10 */ /* 0x000fe2000ffde0ff */
[----:B------:R-:W-:Y:S01]  /*17910*/  FMUL R32, R32, R2 ;  /* 0x0000000220207220 */ /* 0x000fe20000400000 */
[----:B------:R-:W-:-:S02]  /*17920*/  F2FP.F16.F32.PACK_AB R29, RZ, R29 ;  /* 0x0000001dff1d723e */ /* 0x000fc400000000ff */
[----:B------:R-:W-:Y:S02]  /*17930*/  F2FP.F16.F32.PACK_AB R30, RZ, R30 ;  /* 0x0000001eff1e723e */ /* 0x000fe400000000ff */
[----:B------:R-:W-:Y:S02]  /*17940*/  IADD3.X R11, R5, UR4, RZ, P6, !PT ;  /* 0x00000004050b7c10 */ /* 0x000fe4000b7fe4ff */
[----:B------:R-:W-:Y:S01]  /*17950*/  F2FP.F16.F32.PACK_AB R31, RZ, R31 ;  /* 0x0000001fff1f723e */ /* 0x000fe200000000ff */
[----:B------:R-:W-:Y:S01]  /*17960*/  @P5 STG.E.U16 desc[UR36][R4.64+0x12], R29 ;  /* 0x0000121d04005986 */ /* 0x000fe2000c101524 */
[----:B------:R-:W-:Y:S02]  /*17970*/  F2FP.F16.F32.PACK_AB R32, RZ, R32 ;  /* 0x00000020ff20723e */ /* 0x000fe400000000ff */
[C---:B------:R-:W-:Y:S01]  /*17980*/  ISETP.GT.AND P5, PT, R0.reuse, 0x11, P1 ;  /* 0x000000110000780c */ /* 0x040fe20000fa4270 */
[----:B------:R-:W-:Y:S01]  /*17990*/  @P2 STG.E.U16 desc[UR36][R10.64+0x10], R30 ;  /* 0x0000101e0a002986 */ /* 0x000fe2000c101524 */
[----:B------:R-:W-:Y:S01]  /*179a0*/  ISETP.GT.AND P2, PT, R0, 0x10, P0 ;  /* 0x000000100000780c */ /* 0x000fe20000744270 */
[----:B------:R-:W-:-:S02]  /*179b0*/  FMUL R33, R33, R2 ;  /* 0x0000000221217220 */ /* 0x000fc40000400000 */
[----:B------:R-:W-:Y:S01]  /*179c0*/  @P3 STG.E.U16 desc[UR36][R6.64+0x12], R31 ;  /* 0x0000121f06003986 */ /* 0x000fe2000c101524 */
[----:B------:R-:W-:Y:S01]  /*179d0*/  ISETP.GT.AND P3, PT, R0, 0x11, P0 ;  /* 0x000000110000780c */ /* 0x000fe20000764270 */
[-C--:B------:R-:W-:Y:S02]  /*179e0*/  FMUL R34, R34, R2.reuse ;  /* 0x0000000222227220 */ /* 0x080fe40000400000 */
[----:B------:R-:W-:Y:S01]  /*179f0*/  @P4 STG.E.U16 desc[UR36][R4.64+0x20], R32 ;  /* 0x0000202004004986 */ /* 0x000fe2000c101524 */
[----:B------:R-:W-:Y:S01]  /*17a00*/  ISETP.GT.AND P4, PT, R0, 0x18, P1 ;  /* 0x000000180000780c */ /* 0x000fe20000f84270 */
[-C--:B------:R-:W-:Y:S01]  /*17a10*/  FMUL R35, R35, R2.reuse ;  /* 0x0000000223237220 */ /* 0x080fe20000400000 */
[----:B------:R-:W-:Y:S01]  /*17a20*/  FMUL R36, R36, R2 ;  /* 0x0000000224247220 */ /* 0x000fe20000400000 */
[----:B------:R-:W-:Y:S02]  /*17a30*/  F2FP.F16.F32.PACK_AB R33, RZ, R33 ;  /* 0x00000021ff21723e */ /* 0x000fe400000000ff */
[----:B------:R-:W-:-:S02]  /*17a40*/  F2FP.F16.F32.PACK_AB R34, RZ, R34 ;  /* 0x00000022ff22723e */ /* 0x000fc400000000ff */
[----:B------:R-:W-:Y:S01]  /*17a50*/  F2FP.F16.F32.PACK_AB R35, RZ, R35 ;  /* 0x00000023ff23723e */ /* 0x000fe200000000ff */
[----:B------:R-:W-:Y:S01]  /*17a60*/  @P5 STG.E.U16 desc[UR36][R4.64+0x22], R33 ;  /* 0x0000222104005986 */ /* 0x000fe2000c101524 */
[----:B------:R-:W-:Y:S02]  /*17a70*/  F2FP.F16.F32.PACK_AB R36, RZ, R36 ;  /* 0x00000024ff24723e */ /* 0x000fe400000000ff */
[C---:B------:R-:W-:Y:S01]  /*17a80*/  ISETP.GT.AND P5, PT, R0.reuse, 0x19, P1 ;  /* 0x000000190000780c */ /* 0x040fe20000fa4270 */
[----:B------:R-:W-:Y:S01]  /*17a90*/  @P2 STG.E.U16 desc[UR36][R6.64+0x20], R34 ;  /* 0x0000202206002986 */ /* 0x000fe2000c101524 */
[C---:B------:R-:W-:Y:S01]  /*17aa0*/  ISETP.GT.AND P2, PT, R0.reuse, 0x18, P0 ;  /* 0x000000180000780c */ /* 0x040fe20000744270 */
[-C--:B------:R-:W-:Y:S02]  /*17ab0*/  FMUL R37, R37, R2.reuse ;  /* 0x0000000225257220 */ /* 0x080fe40000400000 */
[----:B------:R-:W-:Y:S01]  /*17ac0*/  @P3 STG.E.U16 desc[UR36][R6.64+0x22], R35 ;  /* 0x0000222306003986 */ /* 0x000fe2000c101524 */
[----:B------:R-:W-:Y:S01]  /*17ad0*/  ISETP.GT.AND P3, PT, R0, 0x19, P0 ;  /* 0x000000190000780c */ /* 0x000fe20000764270 */
[----:B------:R-:W-:-:S02]  /*17ae0*/  FMUL R38, R38, R2 ;  /* 0x0000000226267220 */ /* 0x000fc40000400000 */
[----:B------:R-:W-:Y:S01]  /*17af0*/  @P4 STG.E.U16 desc[UR36][R4.64+0x30], R36 ;  /* 0x0000302404004986 */ /* 0x000fe2000c101524 */
[----:B------:R-:W-:Y:S01]  /*17b00*/  ISETP.GT.AND P4, PT, R0, 0x20, P1 ;  /* 0x000000200000780c */ /* 0x000fe20000f84270 */
[-C--:B------:R-:W-:Y:S01]  /*17b10*/  FMUL R39, R39, R2.reuse ;  /* 0x0000000227277220 */ /* 0x080fe20000400000 */
[----:B------:R-:W-:Y:S01]  /*17b20*/  FMUL R40, R40, R2 ;  /* 0x0000000228287220 */ /* 0x000fe20000400000 */
[----:B------:R-:W-:Y:S02]  /*17b30*/  F2FP.F16.F32.PACK_AB R37, RZ, R37 ;  /* 0x00000025ff25723e */ /* 0x000fe400000000ff */
[----:B------:R-:W-:Y:S02]  /*17b40*/  F2FP.F16.F32.PACK_AB R38, RZ, R38 ;  /* 0x00000026ff26723e */ /* 0x000fe400000000ff */
[----:B------:R-:W-:Y:S01]  /*17b50*/  F2FP.F16.F32.PACK_AB R39, RZ, R39 ;  /* 0x00000027ff27723e */ /* 0x000fe200000000ff */
[----:B------:R-:W-:Y:S01]  /*17b60*/  @P5 STG.E.U16 desc[UR36][R4.64+0x32], R37 ;  /* 0x0000322504005986 */ /* 0x000fe2000c101524 */
[----:B------:R-:W-:-:S02]  /*17b70*/  F2FP.F16.F32.PACK_AB R40, RZ, R40 ;  /* 0x00000028ff28723e */ /* 0x000fc400000000ff */
[C---:B------:R-:W-:Y:S01]  /*17b80*/  ISETP.GT.AND P5, PT, R0.reuse, 0x21, P1 ;  /* 0x000000210000780c */ /* 0x040fe20000fa4270 */
[----:B------:R-:W-:Y:S01]  /*17b90*/  @P2 STG.E.U16 desc[UR36][R6.64+0x30], R38 ;  /* 0x0000302606002986 */ /* 0x000fe2000c101524 */
[C---:B------:R-:W-:Y:S01]  /*17ba0*/  ISETP.GT.AND P2, PT, R0.reuse, 0x20, P0 ;  /* 0x000000200000780c */ /* 0x040fe20000744270 */
[-C--:B------:R-:W-:Y:S02]  /*17bb0*/  FMUL R41, R41, R2.reuse ;  /* 0x0000000229297220 */ /* 0x080fe40000400000 */
[----:B------:R-:W-:Y:S01]  /*17bc0*/  @P3 STG.E.U16 desc[UR36][R6.64+0x32], R39 ;  /* 0x0000322706003986 */ /* 0x000fe2000c101524 */
[----:B------:R-:W-:Y:S01]  /*17bd0*/  ISETP.GT.AND P3, PT, R0, 0x21, P0 ;  /* 0x000000210000780c */ /* 0x000fe20000764270 */
[-C--:B------:R-:W-:Y:S02]  /*17be0*/  FMUL R42, R42, R2.reuse ;  /* 0x000000022a2a7220 */ /* 0x080fe40000400000 */
[----:B------:R-:W-:Y:S01]  /*17bf0*/  @P4 STG.E.U16 desc[UR36][R4.64+0x40], R40 ;  /* 0x0000402804004986 */ /* 0x000fe2000c101524 */
[----:B------:R-:W-:Y:S01]  /*17c00*/  ISETP.GT.AND P4, PT, R0, 0x28, P1 ;  /* 0x000000280000780c */ /* 0x000fe20000f84270 */
[-C--:B------:R-:W-:Y:S01]  /*17c10*/  FMUL R43, R43, R2.reuse ;  /* 0x000000022b2b7220 */ /* 0x080fe20000400000 */
[----:B------:R-:W-:Y:S01]  /*17c20*/  FMUL R44, R44, R2 ;  /* 0x000000022c2c7220 */ /* 0x000fe20000400000 */
[----:B------:R-:W-:-:S02]  /*17c30*/  F2FP.F16.F32.PACK_AB R41, RZ, R41 ;  /* 0x00000029ff29723e */ /* 0x000fc400000000ff */
[----:B------:R-:W-:Y:S02]  /*17c40*/  F2FP.F16.F32.PACK_AB R42, RZ, R42 ;  /* 0x0000002aff2a723e */ /* 0x000fe400000000ff */
        /* <DEDUP_REMOVED lines=357> */
[----:B------:R-:W-:Y:S01]  /*192a0*/  ISETP.GT.AND P2, PT, R0, 0xd8, P0 ;  /* 0x000000d80000780c */ /* 0x000fe20000744270 */
[-C--:B------:R-:W-:Y:S02]  /*192b0*/  FMUL R133, R133, R2.reuse ;  /* 0x0000000285857220 */ /* 0x080fe40000400000 */
[----:B------:R-:W-:Y:S01]  /*192c0*/  @P3 STG.E.U16 desc[UR36][R6.64+0x1a2], R131 ;  /* 0x0001a28306003986 */ /* 0x000fe2000c101524 */
[----:B------:R-:W-:-:S03]  /*192d0*/  FMUL R134, R134, R2 ;  /* 0x0000000286867220 */ /* 0x000fc60000400000 */
[----:B------:R-:W-:Y:S01]  /*192e0*/  @P4 STG.E.U16 desc[UR36][R4.64+0x1b0], R132 ;  /* 0x0001b08404004986 */ /* 0x000fe2000c101524 */
[C---:B------:R-:W-:Y:S01]  /*192f0*/  ISETP.GT.AND P4, PT, R0.reuse, 0xd9, P0 ;  /* 0x000000d90000780c */ /* 0x040fe20000784270 */
[----:B------:R-:W-:Y:S01]  /*19300*/  FMUL R135, R135, R2 ;  /* 0x0000000287877220 */ /* 0x000fe20000400000 */
[----:B------:R-:W-:Y:S02]  /*19310*/  F2FP.F16.F32.PACK_AB R133, RZ, R133 ;  /* 0x00000085ff85723e */ /* 0x000fe400000000ff */
[----:B------:R-:W-:Y:S02]  /*19320*/  F2FP.F16.F32.PACK_AB R134, RZ, R134 ;  /* 0x00000086ff86723e */ /* 0x000fe400000000ff */
[----:B------:R-:W-:Y:S01]  /*19330*/  F2FP.F16.F32.PACK_AB R135, RZ, R135 ;  /* 0x00000087ff87723e */ /* 0x000fe200000000ff */
[----:B------:R-:W-:Y:S01]  /*19340*/  @P5 STG.E.U16 desc[UR36][R4.64+0x1b2], R133 ;  /* 0x0001b28504005986 */ /* 0x000fe2000c101524 */
[----:B------:R-:W-:-:S03]  /*19350*/  ISETP.GT.AND P5, PT, R0, 0xe0, P1 ;  /* 0x000000e00000780c */ /* 0x000fc60000fa4270 */
[----:B------:R-:W-:Y:S01]  /*19360*/  @P2 STG.E.U16 desc[UR36][R6.64+0x1b0], R134 ;  /* 0x0001b08606002986 */ /* 0x000fe2000c101524 */
[----:B------:R-:W-:Y:S01]  /*19370*/  ISETP.GT.AND P2, PT, R0, 0xe1, P1 ;  /* 0x000000e10000780c */ /* 0x000fe20000f44270 */
[-C--:B------:R-:W-:Y:S01]  /*19380*/  FMUL R136, R136, R2.reuse ;  /* 0x0000000288887220 */ /* 0x080fe20000400000 */
[C---:B------:R-:W-:Y:S01]  /*19390*/  ISETP.GT.AND P3, PT, R0.reuse, 0xe0, P0 ;  /* 0x000000e00000780c */ /* 0x040fe20000764270 */
[----:B------:R-:W-:Y:S01]  /*193a0*/  @P4 STG.E.U16 desc[UR36][R6.64+0x1b2], R135 ;  /* 0x0001b28706004986 */ /* 0x000fe2000c101524 */
[-C--:B------:R-:W-:Y:S01]  /*193b0*/  FMUL R137, R137, R2.reuse ;  /* 0x0000000289897220 */ /* 0x080fe20000400000 */
[----:B------:R-:W-:Y:S01]  /*193c0*/  ISETP.GT.AND P4, PT, R0, 0xe1, P0 ;  /* 0x000000e10000780c */ /* 0x000fe20000784270 */
[-C--:B------:R-:W-:Y:S01]  /*193d0*/  FMUL R138, R138, R2.reuse ;  /* 0x000000028a8a7220 */ /* 0x080fe20000400000 */
[----:B------:R-:W-:Y:S01]  /*193e0*/  FMUL R139, R139, R2 ;  /* 0x000000028b8b7220 */ /* 0x000fe20000400000 */
[----:B------:R-:W-:Y:S02]  /*193f0*/  F2FP.F16.F32.PACK_AB R136, RZ, R136 ;  /* 0x00000088ff88723e */ /* 0x000fe400000000ff */
[----:B------:R-:W-:-:S02]  /*19400*/  F2FP.F16.F32.PACK_AB R137, RZ, R137 ;  /* 0x00000089ff89723e */ /* 0x000fc400000000ff */
[----:B------:R-:W-:Y:S02]  /*19410*/  F2FP.F16.F32.PACK_AB R138, RZ, R138 ;  /* 0x0000008aff8a723e */ /* 0x000fe400000000ff */
[----:B------:R-:W-:Y:S01]  /*19420*/  F2FP.F16.F32.PACK_AB R139, RZ, R139 ;  /* 0x0000008bff8b723e */ /* 0x000fe200000000ff */
[----:B------:R-:W-:Y:S01]  /*19430*/  @P5 STG.E.U16 desc[UR36][R4.64+0x1c0], R136 ;  /* 0x0001c08804005986 */ /* 0x000fe2000c101524 */
[----:B------:R-:W-:-:S03]  /*19440*/  ISETP.GT.AND P5, PT, R0, 0xe9, P1 ;  /* 0x000000e90000780c */ /* 0x000fc60000fa4270 */
[----:B------:R-:W-:Y:S01]  /*19450*/  @P2 STG.E.U16 desc[UR36][R4.64+0x1c2], R137 ;  /* 0x0001c28904002986 */ /* 0x000fe2000c101524 */
[C---:B------:R-:W-:Y:S02]  /*19460*/  ISETP.GT.AND P2, PT, R0.reuse, 0xe8, P1 ;  /* 0x000000e80000780c */ /* 0x040fe40000f44270 */
[C---:B------:R-:W-:Y:S01]  /*19470*/  ISETP.GT.AND P6, PT, R0.reuse, 0xe8, P0 ;  /* 0x000000e80000780c */ /* 0x040fe200007c4270 */
[----:B------:R-:W-:Y:S01]  /*19480*/  @P3 STG.E.U16 desc[UR36][R6.64+0x1c0], R138 ;  /* 0x0001c08a06003986 */ /* 0x000fe2000c101524 */
[----:B------:R-:W-:Y:S01]  /*19490*/  ISETP.GT.AND P3, PT, R0, 0xe9, P0 ;  /* 0x000000e90000780c */ /* 0x000fe20000764270 */
[-C--:B------:R-:W-:Y:S01]  /*194a0*/  FMUL R140, R140, R2.reuse ;  /* 0x000000028c8c7220 */ /* 0x080fe20000400000 */
[-C--:B------:R-:W-:Y:S01]  /*194b0*/  FMUL R141, R141, R2.reuse ;  /* 0x000000028d8d7220 */ /* 0x080fe20000400000 */
[----:B------:R-:W-:Y:S01]  /*194c0*/  @P4 STG.E.U16 desc[UR36][R6.64+0x1c2], R139 ;  /* 0x0001c28b06004986 */ /* 0x000fe2000c101524 */
[----:B------:R-:W-:Y:S01]  /*194d0*/  ISETP.GT.AND P4, PT, R0, 0xf0, P1 ;  /* 0x000000f00000780c */ /* 0x000fe20000f84270 */
[-C--:B------:R-:W-:Y:S01]  /*194e0*/  FMUL R142, R142, R2.reuse ;  /* 0x000000028e8e7220 */ /* 0x080fe20000400000 */
[-C--:B------:R-:W-:Y:S01]  /*194f0*/  FMUL R143, R143, R2.reuse ;  /* 0x000000028f8f7220 */ /* 0x080fe20000400000 */
[----:B------:R-:W-:Y:S01]  /*19500*/  FMUL R144, R144, R2 ;  /* 0x0000000290907220 */ /* 0x000fe20000400000 */
[----:B------:R-:W-:-:S02]  /*19510*/  F2FP.F16.F32.PACK_AB R140, RZ, R140 ;  /* 0x0000008cff8c723e */ /* 0x000fc400000000ff */
[----:B------:R-:W-:Y:S02]  /*19520*/  F2FP.F16.F32.PACK_AB R141, RZ, R141 ;  /* 0x0000008dff8d723e */ /* 0x000fe400000000ff */
[----:B------:R-:W-:Y:S02]  /*19530*/  F2FP.F16.F32.PACK_AB R142, RZ, R142 ;  /* 0x0000008eff8e723e */ /* 0x000fe400000000ff */
[----:B------:R-:W-:Y:S02]  /*19540*/  F2FP.F16.F32.PACK_AB R143, RZ, R143 ;  /* 0x0000008fff8f723e */ /* 0x000fe400000000ff */
[----:B------:R-:W-:Y:S01]  /*19550*/  F2FP.F16.F32.PACK_AB R144, RZ, R144 ;  /* 0x00000090ff90723e */ /* 0x000fe200000000ff */
[----:B------:R-:W-:Y:S01]  /*19560*/  @P2 STG.E.U16 desc[UR36][R4.64+0x1d0], R140 ;  /* 0x0001d08c04002986 */ /* 0x000fe2000c101524 */
[----:B------:R-:W-:-:S03]  /*19570*/  ISETP.GT.AND P2, PT, R0, 0xf1, P1 ;  /* 0x000000f10000780c */ /* 0x000fc60000f44270 */
[----:B------:R-:W-:Y:S01]  /*19580*/  @P5 STG.E.U16 desc[UR36][R4.64+0x1d2], R141 ;  /* 0x0001d28d04005986 */ /* 0x000fe2000c101524 */
[----:B------:R-:W-:-:S03]  /*19590*/  ISETP.GT.AND P5, PT, R0, 0xf0, P0 ;  /* 0x000000f00000780c */ /* 0x000fc600007a4270 */
[----:B------:R-:W-:Y:S01]  /*195a0*/  @P6 STG.E.U16 desc[UR36][R6.64+0x1d0], R142 ;  /* 0x0001d08e06006986 */ /* 0x000fe2000c101524 */
[----:B------:R-:W-:-:S03]  /*195b0*/  FMUL R145, R145, R2 ;  /* 0x0000000291917220 */ /* 0x000fc60000400000 */
[----:B------:R-:W-:Y:S01]  /*195c0*/  @P3 STG.E.U16 desc[UR36][R6.64+0x1d2], R143 ;  /* 0x0001d28f06003986 */ /* 0x000fe2000c101524 */
[----:B------:R-:W-:-:S03]  /*195d0*/  ISETP.GT.AND P3, PT, R0, 0xf8, P1 ;  /* 0x000000f80000780c */ /* 0x000fc60000f64270 */
[----:B------:R-:W-:Y:S01]  /*195e0*/  @P4 STG.E.U16 desc[UR36][R4.64+0x1e0], R144 ;  /* 0x0001e09004004986 */ /* 0x000fe2000c101524 */
[----:B------:R-:W-:Y:S01]  /*195f0*/  ISETP.GT.AND P4, PT, R0, 0xf1, P0 ;  /* 0x000000f10000780c */ /* 0x000fe20000784270 */
[-C--:B------:R-:W-:Y:S01]  /*19600*/  FMUL R146, R146, R2.reuse ;  /* 0x0000000292927220 */ /* 0x080fe20000400000 */
[C---:B------:R-:W-:Y:S01]  /*19610*/  ISETP.GT.AND P1, PT, R0.reuse, 0xf9, P1 ;  /* 0x000000f90000780c */ /* 0x040fe20000f24270 */
[-C--:B------:R-:W-:Y:S01]  /*19620*/  FMUL R147, R147, R2.reuse ;  /* 0x0000000293937220 */ /* 0x080fe20000400000 */
[----:B------:R-:W-:Y:S01]  /*19630*/  ISETP.GT.AND P6, PT, R0, 0xf8, P0 ;  /* 0x000000f80000780c */ /* 0x000fe200007c4270 */
[-C--:B------:R-:W-:Y:S01]  /*19640*/  FMUL R148, R148, R2.reuse ;  /* 0x0000000294947220 */ /* 0x080fe20000400000 */
[----:B------:R-:W-:Y:S01]  /*19650*/  FMUL R149, R149, R2 ;  /* 0x0000000295957220 */ /* 0x000fe20000400000 */
[----:B------:R-:W-:Y:S02]  /*19660*/  F2FP.F16.F32.PACK_AB R145, RZ, R145 ;  /* 0x00000091ff91723e */ /* 0x000fe400000000ff */
[----:B------:R-:W-:-:S02]  /*19670*/  F2FP.F16.F32.PACK_AB R146, RZ, R146 ;  /* 0x00000092ff92723e */ /* 0x000fc400000000ff */
[----:B------:R-:W-:Y:S02]  /*19680*/  ISETP.GT.AND P0, PT, R0, 0xf9, P0 ;  /* 0x000000f90000780c */ /* 0x000fe40000704270 */
[----:B------:R-:W-:Y:S01]  /*19690*/  F2FP.F16.F32.PACK_AB R147, RZ, R147 ;  /* 0x00000093ff93723e */ /* 0x000fe200000000ff */
[----:B------:R-:W-:Y:S01]  /*196a0*/  FMUL R150, R150, R2 ;  /* 0x0000000296967220 */ /* 0x000fe20000400000 */
[----:B------:R-:W-:Y:S02]  /*196b0*/  F2FP.F16.F32.PACK_AB R148, RZ, R148 ;  /* 0x00000094ff94723e */ /* 0x000fe400000000ff */
[----:B------:R-:W-:Y:S01]  /*196c0*/  F2FP.F16.F32.PACK_AB R149, RZ, R149 ;  /* 0x00000095ff95723e */ /* 0x000fe200000000ff */
[----:B------:R-:W-:Y:S01]  /*196d0*/  FMUL R151, R151, R2 ;  /* 0x0000000297977220 */ /* 0x000fe20000400000 */
[----:B------:R-:W-:Y:S01]  /*196e0*/  @P2 STG.E.U16 desc[UR36][R4.64+0x1e2], R145 ;  /* 0x0001e29104002986 */ /* 0x000fe2000c101524 */
[----:B------:R-:W-:-:S03]  /*196f0*/  F2FP.F16.F32.PACK_AB R150, RZ, R150 ;  /* 0x00000096ff96723e */ /* 0x000fc600000000ff */
[----:B------:R-:W-:Y:S01]  /*19700*/  @P5 STG.E.U16 desc[UR36][R6.64+0x1e0], R146 ;  /* 0x0001e09206005986 */ /* 0x000fe2000c101524 */
[----:B------:R-:W-:-:S03]  /*19710*/  F2FP.F16.F32.PACK_AB R151, RZ, R151 ;  /* 0x00000097ff97723e */ /* 0x000fc600000000ff */
[----:B------:R-:W-:Y:S04]  /*19720*/  @P4 STG.E.U16 desc[UR36][R6.64+0x1e2], R147 ;  /* 0x0001e29306004986 */ /* 0x000fe8000c101524 */
[----:B------:R-:W-:Y:S04]  /*19730*/  @P3 STG.E.U16 desc[UR36][R4.64+0x1f0], R148 ;  /* 0x0001f09404003986 */ /* 0x000fe8000c101524 */
[----:B------:R0:W-:Y:S02]  /*19740*/  @P1 STG.E.U16 desc[UR36][R4.64+0x1f2], R149 ;  /* 0x0001f29504001986 */ /* 0x0001e4000c101524 */
[----:B0-----:R-:W-:Y:S01]  /*19750*/  @P6 IMAD.MOV.U32 R4, RZ, RZ, R6 ;  /* 0x000000ffff046224 */ /* 0x001fe200078e0006 */
[----:B------:R-:W-:-:S05]  /*19760*/  @P6 MOV R5, R7 ;  /* 0x0000000700056202 */ /* 0x000fca0000000f00 */
[----:B------:R0:W-:Y:S04]  /*19770*/  @P6 STG.E.U16 desc[UR36][R4.64+0x1f0], R150 ;  /* 0x0001f09604006986 */ /* 0x0001e8000c101524 */
[----:B------:R0:W-:Y:S02]  /*19780*/  @P0 STG.E.U16 desc[UR36][R6.64+0x1f2], R151 ;  /* 0x0001f29706000986 */ /* 0x0001e4000c101524 */
.L_x_536:
[----:B------:R-:W-:Y:S05]  /*19790*/  BSYNC B0 ;  /* 0x0000000000007941 */ /* 0x000fea0003800000 */
.L_x_28:
[----:B0-----:R-:W2:Y:S04]  /*197a0*/  LDL.LU R5, [R1+0x200] ;  /* 0x0002000001057983 */ /* 0x001ea80000300800 */
[----:B------:R-:W2:Y:S01]  /*197b0*/  LDL.LU R4, [R1+0x204] ;  /* 0x0002040001047983 */ /* 0x000ea20000300800 */
[----:B------:R-:W-:Y:S01]  /*197c0*/  ULDC UR4, c[0x0][0xc] ;  /* 0x0000030000047ab9 */ /* 0x000fe20000000800 */
[----:B------:R-:W-:Y:S01]  /*197d0*/  ULDC UR5, c[0x0][0x10] ;  /* 0x0000040000057ab9 */ /* 0x000fe20000000800 */
[----:B-----5:R-:W2:Y:S01]  /*197e0*/  LDC R3, c[0x0][0x14] ;  /* 0x00000500ff037b82 */ /* 0x020ea20000000800 */
[----:B------:R-:W-:Y:S01]  /*197f0*/  UIMAD.WIDE.U32 UR4, UR4, UR5, URZ ;  /* 0x00000005040472a5 */ /* 0x000fe2000f8e003f */
[----:B----4-:R-:W-:Y:S01]  /*19800*/  PRMT R0, RZ, 0x7610, R0 ;  /* 0x00007610ff007816 */ /* 0x010fe20000000000 */
[----:B------:R-:W-:Y:S01]  /*19810*/  UMOV UR42, 0xffffffff ;  /* 0xffffffff002a7882 */ /* 0x000fe20000000000 */
[----:B------:R-:W-:-:S03]  /*19820*/  UMOV UR43, 0xffffffff ;  /* 0xffffffff002b7882 */ /* 0x000fc60000000000 */
[----:B--2---:R-:W-:-:S04]  /*19830*/  IMAD.WIDE.U32 R4, R3, UR4, R4 ;  /* 0x0000000403047c25 */ /* 0x004fc8000f8e0004 */
[----:B------:R-:W-:Y:S01]  /*19840*/  IMAD R3, R3, UR5, RZ ;  /* 0x0000000503037c24 */ /* 0x000fe2000f8e02ff */
[----:B------:R-:W-:Y:S01]  /*19850*/  ULDC.64 UR4, c[0x0][0x650] ;  /* 0x0001940000047ab9 */ /* 0x000fe20000000a00 */
[----:B------:R-:W-:Y:S01]  /*19860*/  IMAD.MOV.U32 R7, RZ, RZ, R4 ;  /* 0x000000ffff077224 */ /* 0x000fe200078e0004 */
[----:B------:R-:W-:Y:S01]  /*19870*/  ISETP.GE.U32.AND P0, PT, R4, UR4, PT ;  /* 0x0000000404007c0c */ /* 0x000fe2000bf06070 */
[----:B------:R-:W-:-:S05]  /*19880*/  IMAD.IADD R6, R5, 0x1, R3 ;  /* 0x0000000105067824 */ /* 0x000fca00078e0203 */
[----:B------:R0:W-:Y:S01]  /*19890*/  STL [R1+0x200], R6 ;  /* 0x0002000601007387 */ /* 0x0001e20000100800 */
[----:B------:R-:W-:-:S03]  /*198a0*/  ISETP.GE.U32.AND.EX P0, PT, R6, UR5, PT, P0 ;  /* 0x0000000506007c0c */ /* 0x000fc6000bf06100 */
[----:B------:R0:W-:Y:S10]  /*198b0*/  STL [R1+0x204], R7 ;  /* 0x0002040701007387 */ /* 0x0001f40000100800 */
[----:B0-----:R-:W-:Y:S05]  /*198c0*/  @P0 BRA `(.L_x_537) ;  /* 0x0000000400880947 */ /* 0x001fea0003800000 */
[----:B------:R-:W0:Y:S01]  /*198d0*/  S2UR UR6, SR_CTAID.X ;  /* 0x00000000000679c3 */ /* 0x000e220000002500 */
[----:B------:R-:W-:Y:S01]  /*198e0*/  ULDC.64 UR12, c[0x0][0x628] ;  /* 0x00018a00000c7ab9 */ /* 0x000fe20000000a00 */
[----:B------:R-:W-:Y:S01]  /*198f0*/  ULDC UR4, c[0x0][0x150] ;  /* 0x0000540000047ab9 */ /* 0x000fe20000000800 */
[----:B------:R-:W-:Y:S01]  /*19900*/  ISETP.NE.U32.AND P0, PT, RZ, UR12, PT ;  /* 0x0000000cff007c0c */ /* 0x000fe2000bf05070 */
[----:B------:R-:W-:Y:S01]  /*19910*/  ULDC UR15, c[0x0][0x630] ;  /* 0x00018c00000f7ab9 */ /* 0x000fe20000000800 */
[C---:B------:R-:W-:Y:S01]  /*19920*/  R2UR UR16, R7.reuse ;  /* 0x00000000071072ca */ /* 0x040fe200000e0000 */
[----:B------:R-:W-:Y:S01]  /*19930*/  ULDC UR19, c[0x0][0x154] ;  /* 0x0000550000137ab9 */ /* 0x000fe20000000800 */
[----:B------:R-:W-:Y:S01]  /*19940*/  ISETP.NE.AND.EX P0, PT, RZ, UR13, PT, P0 ;  /* 0x0000000dff007c0c */ /* 0x000fe2000bf05300 */
[----:B------:R-:W2:Y:S01]  /*19950*/  S2UR UR18, SR_CTAID.Y ;  /* 0x00000000001279c3 */ /* 0x000ea20000002600 */
[----:B------:R-:W-:Y:S02]  /*19960*/  R2UR UR17, R6 ;  /* 0x00000000061172ca */ /* 0x000fe400000e0000 */
[----:B------:R-:W-:-:S02]  /*19970*/  R2UR UR10, R7 ;  /* 0x00000000070a72ca */ /* 0x000fc400000e0000 */
[----:B------:R-:W-:Y:S02]  /*19980*/  R2UR UR11, R6 ;  /* 0x00000000060b72ca */ /* 0x000fe400000e0000 */
[----:B0-----:R-:W-:-:S05]  /*19990*/  I2FP.F32.U32 R0, UR6 ;  /* 0x0000000600007c45 */ /* 0x001fca0008201000 */
[----:B------:R-:W-:-:S04]  /*199a0*/  FMUL R0, R0, UR4 ;  /* 0x0000000400007c20 */ /* 0x000fc80008400000 */
[----:B------:R0:W4:Y:S01]  /*199b0*/  F2I.U32.TRUNC.NTZ R3, R0 ;  /* 0x0000000000037305 */ /* 0x000122000020f000 */
[----:B--2---:R-:W-:Y:S05]  /*199c0*/  @!P0 BRA `(.L_x_538) ;  /* 0x0000000000308947 */ /* 0x004fea0003800000 */
        /* <DEDUP_REMOVED lines=12> */
.L_x_538:
[----:B------:R-:W-:Y:S01]  /*19a90*/  USHF.R.U64 UR43, UR10, UR15, UR11 ;  /* 0x0000000f0a2b7299 */ /* 0x000fe2000800120b */
[----:B0-----:R-:W-:Y:S01]  /*19aa0*/  I2FP.F32.U32 R0, UR18 ;  /* 0x0000001200007c45 */ /* 0x001fe20008201000 */
[----:B------:R-:W-:Y:S02]  /*19ab0*/  USHF.R.U32.HI UR4, URZ, UR15, UR11 ;  /* 0x0000000f3f047299 */ /* 0x000fe4000801160b */
        /* <DEDUP_REMOVED lines=8> */
[----:B------:R-:W-:Y:S01]  /*19b40*/  UIMAD.WIDE.U32 UR8, UR10, UR12, UR8 ;  /* 0x0000000c0a0872a5 */ /* 0x000fe2000f8e0008 */
[----:B----4-:R-:W-:Y:S01]  /*19b50*/  R2UR UR12, R3 ;  /* 0x00000000030c72ca */ /* 0x010fe200000e0000 */
[----:B------:R-:W-:Y:S01]  /*19b60*/  UIMAD UR10, UR10, UR13, UR4 ;  /* 0x0000000d0a0a72a4 */ /* 0x000fe2000f8e0204 */
[----:B------:R-:W-:Y:S01]  /*19b70*/  ULDC UR11, c[0x0][0x618] ;  /* 0x00018600000b7ab9 */ /* 0x000fe20000000800 */
[----:B------:R-:W-:Y:S02]  /*19b80*/  ULDC UR21, c[0x0][0x658] ;  /* 0x0001960000157ab9 */ /* 0x000fe40000000800 */
[----:B------:R-:W-:Y:S01]  /*19b90*/  UIADD3 UR9, UR9, UR10, URZ ;  /* 0x0000000a09097290 */ /* 0x000fe2000fffe03f */
[----:B------:R-:W-:Y:S01]  /*19ba0*/  UMOV UR15, 0xffffffff ;  /* 0xffffffff000f7882 */ /* 0x000fe20000000000 */
[----:B------:R-:W-:Y:S01]  /*19bb0*/  ULDC.64 UR4, c[0x0][0x640] ;  /* 0x0001900000047ab9 */ /* 0x000fe20000000a00 */
[----:B------:R-:W-:Y:S01]  /*19bc0*/  USHF.L.U32 UR15, UR15, UR21, URZ ;  /* 0x000000150f0f7299 */ /* 0x000fe2000800063f */
[----:B------:R-:W-:Y:S01]  /*19bd0*/  ISETP.NE.U32.AND P0, PT, RZ, UR4, PT ;  /* 0x00000004ff007c0c */ /* 0x000fe2000bf05070 */
[----:B------:R-:W-:-:S02]  /*19be0*/  USHF.R.U64 UR16, UR8, UR11, UR9 ;  /* 0x0000000b08107299 */ /* 0x000fc40008001209 */
[----:B------:R-:W-:Y:S01]  /*19bf0*/  USHF.R.U32.HI UR8, URZ, UR11, UR9 ;  /* 0x0000000b3f087299 */ /* 0x000fe20008011609 */
[----:B0-----:R-:W-:Y:S01]  /*19c00*/  R2UR UR14, R0 ;  /* 0x00000000000e72ca */ /* 0x001fe200000e0000 */
[----:B------:R-:W-:Y:S01]  /*19c10*/  ULDC UR17, c[0x0][0x608] ;  /* 0x0001820000117ab9 */ /* 0x000fe20000000800 */
[----:B------:R-:W-:Y:S01]  /*19c20*/  ULOP3.LUT UR41, URZ, UR15, URZ, 0x33, !UPT ;  /* 0x0000000f3f297292 */ /* 0x000fe2000f8e333f */
[----:B------:R-:W-:Y:S01]  /*19c30*/  ISETP.NE.AND.EX P0, PT, RZ, UR5, PT, P0 ;  /* 0x00000005ff007c0c */ /* 0x000fe2000bf05300 */
[----:B------:R-:W-:Y:S02]  /*19c40*/  USHF.R.U64 UR15, UR16, UR17, UR8 ;  /* 0x00000011100f7299 */ /* 0x000fe40008001208 */
[----:B------:R-:W-:Y:S02]  /*19c50*/  USHF.R.U32.HI UR8, URZ, UR17, UR8 ;  /* 0x000000113f087299 */ /* 0x000fe40008011608 */
[----:B------:R-:W-:Y:S02]  /*19c60*/  UIADD3 UR12, -UR12, URZ, URZ ;  /* 0x0000003f0c0c7290 */ /* 0x000fe4000fffe13f */
[----:B------:R-:W-:Y:S01]  /*19c70*/  USHF.R.U64 UR17, UR15, UR21, UR8 ;  /* 0x000000150f117299 */ /* 0x000fe20008001208 */
[----:B------:R-:W-:Y:S01]  /*19c80*/  UMOV UR19, 0x1 ;  /* 0x0000000100137882 */ /* 0x000fe20000000000 */
[----:B------:R-:W-:Y:S01]  /*19c90*/  ULDC UR13, c[0x0][0x144] ;  /* 0x00005100000d7ab9 */ /* 0x000fe20000000800 */
[----:B------:R-:W-:Y:S01]  /*19ca0*/  ULDC UR7, c[0x0][0x600] ;  /* 0x0001800000077ab9 */ /* 0x000fe20000000800 */
[----:B------:R-:W-:-:S02]  /*19cb0*/  USHF.L.U32 UR24, UR19, UR21, URZ ;  /* 0x0000001513187299 */ /* 0x000fc4000800063f */
[----:B------:R-:W-:Y:S02]  /*19cc0*/  USHF.R.U32.HI UR8, URZ, UR21, UR8 ;  /* 0x000000153f087299 */ /* 0x000fe40008011608 */
[----:B------:R-:W-:Y:S02]  /*19cd0*/  UIMAD UR21, UR13, UR12, UR6 ;  /* 0x0000000c0d1572a4 */ /* 0x000fe4000f8e0206 */
[----:B------:R-:W-:Y:S02]  /*19ce0*/  UIADD3 UR20, UR7, -0x1, URZ ;  /* 0xffffffff07147890 */ /* 0x000fe4000fffe03f */
[----:B------:R-:W-:Y:S01]  /*19cf0*/  UIADD3 UR19, -UR14, URZ, URZ ;  /* 0x0000003f0e137290 */ /* 0x000fe2000fffe13f */
        /* <DEDUP_REMOVED lines=17> */
.L_x_539:
[----:B------:R-:W-:Y:S01]  /*19e10*/  UISETP.NE.AND UP0, UPT, UR45, URZ, UPT ;  /* 0x0000003f2d00728c */ /* 0x000fe2000bf05270 */
[----:B------:R-:W-:Y:S01]  /*19e20*/  MOV R0, 0x1 ;  /* 0x0000000100007802 */ /* 0x000fe20000000f00 */
[----:B------:R-:W-:Y:S02]  /*19e30*/  USHF.R.U64 UR4, UR6, UR22, UR8 ;  /* 0x0000001606047299 */ /* 0x000fe40008001208 */
[----:B------:R-:W-:Y:S02]  /*19e40*/  ULOP3.LUT UR41, UR15, UR41, URZ, 0xc0, !UPT ;  /* 0x000000290f297292 */ /* 0x000fe4000f8ec03f */
[----:B------:R-:W-:Y:S02]  /*19e50*/  UIADD3 UR5, -UR4, URZ, URZ ;  /* 0x0000003f04057290 */ /* 0x000fe4000fffe13f */
[----:B------:R-:W-:Y:S02]  /*19e60*/  UIMAD UR41, UR24, UR4, UR41 ;  /* 0x00000004182972a4 */ /* 0x000fe4000f8e0229 */
[----:B------:R-:W-:-:S02]  /*19e70*/  ULOP3.LUT UR16, UR16, UR20, URZ, 0xc0, !UPT ;  /* 0x0000001410107292 */ /* 0x000fc4000f8ec03f */
[----:B------:R-:W-:Y:S02]  /*19e80*/  @UP0 UIMAD UR21, UR25, UR19, UR18 ;  /* 0x00000013191502a4 */ /* 0x000fe4000f8e0212 */
[----:B------:R-:W-:-:S03]  /*19e90*/  UIMAD UR4, UR5, UR23, UR17 ;  /* 0x00000017050472a4 */ /* 0x000fc6000f8e0211 */
[----:B------:R-:W-:Y:S01]  /*19ea0*/  ULDC UR5, c[0x0][0x610] ;  /* 0x0001840000057ab9 */ /* 0x000fe20000000800 */
[----:B------:R-:W-:Y:S02]  /*19eb0*/  UIMAD UR4, UR4, UR7, UR16 ;  /* 0x00000007040472a4 */ /* 0x000fe4000f8e0210 */
[----:B------:R-:W-:-:S04]  /*19ec0*/  UIMAD UR41, UR41, UR5, UR21 ;  /* 0x00000005292972a4 */ /* 0x000fc8000f8e0215 */
[----:B------:R-:W-:Y:S02]  /*19ed0*/  USEL UR42, UR4, UR41, !UP0 ;  /* 0x00000029042a7287 */ /* 0x000fe4000c000000 */
[----:B------:R-:W-:-:S12]  /*19ee0*/  USEL UR41, UR41, UR4, !UP0 ;  /* 0x0000000429297287 */ /* 0x000fd8000c000000 */
.L_x_537:
[----:B------:R-:W-:-:S13]  /*19ef0*/  LOP3.LUT P0, RZ, R0, 0xff, RZ, 0xc0, !PT ;  /* 0x000000ff00ff7812 */ /* 0x000fda000780c0ff */
[----:B------:R-:W-:Y:S05]  /*19f00*/  @P0 BRA `(.L_x_540) ;  /* 0xfffffe7000780947 */ /* 0x000fea000383ffff */
[----:B------:R-:W-:Y:S05]  /*19f10*/  EXIT ;  /* 0x000000000000794d */ /* 0x000fea0003800000 */
.L_x_3:
[----:B------:R-:W2:Y:S01]  /*19f20*/  LDL R5, [R1+0x204] ;  /* 0x0002040001057983 */ /* 0x000ea20000100800 */
[----:B------:R-:W-:-:S03]  /*19f30*/  ULDC.64 UR8, c[0x0][0x650] ;  /* 0x0001940000087ab9 */ /* 0x000fc60000000a00 */
[----:B------:R-:W3:Y:S01]  /*19f40*/  LDL R4, [R1+0x200] ;  /* 0x0002000001047983 */ /* 0x000ee20000100800 */
[----:B------:R-:W-:Y:S01]  /*19f50*/  PRMT R0, RZ, 0x7610, R0 ;  /* 0x00007610ff007816 */ /* 0x000fe20000000000 */
[----:B------:R-:W-:Y:S01]  /*19f60*/  IMAD.MOV.U32 R3, RZ, RZ, -0x1 ;  /* 0xffffffffff037424 */ /* 0x000fe200078e00ff */
[----:B------:R-:W-:Y:S01]  /*19f70*/  MOV R9, 0xffffffff ;  /* 0xffffffff00097802 */ /* 0x000fe20000000f00 */
[----:B------:R-:W-:Y:S01]  /*19f80*/  IMAD.MOV.U32 R2, RZ, RZ, -0x1 ;  /* 0xffffffffff027424 */ /* 0x000fe200078e00ff */
[----:B--2---:R-:W-:-:S04]  /*19f90*/  ISETP.GE.U32.AND P0, PT, R5, UR8, PT ;  /* 0x0000000805007c0c */ /* 0x004fc8000bf06070 */
[----:B---3--:R-:W-:-:S13]  /*19fa0*/  ISETP.GE.U32.AND.EX P0, PT, R4, UR9, PT, P0 ;  /* 0x0000000904007c0c */ /* 0x008fda000bf06100 */
[----:B------:R-:W-:Y:S05]  /*19fb0*/  @P0 BRA `(.L_x_541) ;  /* 0x00000004008c0947 */ /* 0x000fea0003800000 */
[----:B------:R-:W-:Y:S01]  /*19fc0*/  I2FP.F32.U32 R0, UR4 ;  /* 0x0000000400007c45 */ /* 0x000fe20008201000 */
[----:B0-----:R-:W-:Y:S01]  /*19fd0*/  ULDC.64 UR16, c[0x0][0x628] ;  /* 0x00018a0000107ab9 */ /* 0x001fe20000000a00 */
        /* <DEDUP_REMOVED lines=24> */
.L_x_542:
        /* <DEDUP_REMOVED lines=24> */
[----:B------:R-:W-:Y:S01]  /*1a2e0*/  UMOV UR19, 0x1 ;  /* 0x0000000100137882 */ /* 0x000fe20000000000 */
[----:B------:R-:W-:Y:S01]  /*1a2f0*/  ULDC UR20, c[0x0][0x608] ;  /* 0x0001820000147ab9 */ /* 0x000fe20000000800 */
[----:B------:R-:W-:Y:S01]  /*1a300*/  USHF.L.U32 UR26, UR19, UR23, URZ ;  /* 0x00000017131a7299 */ /* 0x000fe2000800063f */
[----:B------:R-:W-:Y:S01]  /*1a310*/  ISETP.NE.AND.EX P0, PT, RZ, UR9, PT, P0 ;  /* 0x00000009ff007c0c */ /* 0x000fe2000bf05300 */
[----:B------:R-:W-:Y:S02]  /*1a320*/  USHF.R.U64 UR19, UR18, UR20, UR11 ;  /* 0x0000001412137299 */ /* 0x000fe4000800120b */
[----:B------:R-:W-:Y:S02]  /*1a330*/  USHF.R.U32.HI UR11, URZ, UR20, UR11 ;  /* 0x000000143f0b7299 */ /* 0x000fe4000801160b */
[----:B------:R-:W-:-:S02]  /*1a340*/  UIADD3 UR15, -UR15, URZ, URZ ;  /* 0x0000003f0f0f7290 */ /* 0x000fc4000fffe13f */
[----:B------:R-:W-:Y:S01]  /*1a350*/  USHF.R.U64 UR20, UR19, UR23, UR11 ;  /* 0x0000001713147299 */ /* 0x000fe2000800120b */
[----:B------:R-:W-:Y:S01]  /*1a360*/  ULDC UR16, c[0x0][0x144] ;  /* 0x0000510000107ab9 */ /* 0x000fe20000000800 */
[----:B------:R-:W-:Y:S01]  /*1a370*/  ULDC UR6, c[0x0][0x600] ;  /* 0x0001800000067ab9 */ /* 0x000fe20000000800 */
[----:B------:R-:W-:Y:S02]  /*1a380*/  USHF.R.U32.HI UR11, URZ, UR23, UR11 ;  /* 0x000000173f0b7299 */ /* 0x000fe4000801160b */
[----:B------:R-:W-:Y:S02]  /*1a390*/  UIMAD UR23, UR16, UR15, UR4 ;  /* 0x0000000f101772a4 */ /* 0x000fe4000f8e0204 */
[----:B------:R-:W-:Y:S02]  /*1a3a0*/  UIADD3 UR22, UR6, -0x1, URZ ;  /* 0xffffffff06167890 */ /* 0x000fe4000fffe03f */
[----:B------:R-:W-:Y:S02]  /*1a3b0*/  ULOP3.LUT UR27, URZ, UR13, URZ, 0x33, !UPT ;  /* 0x0000000d3f1b7292 */ /* 0x000fe4000f8e333f */
        /* <DEDUP_REMOVED lines=18> */
.L_x_543:
[----:B------:R-:W-:Y:S01]  /*1a4e0*/  UISETP.NE.AND UP0, UPT, UR45, URZ, UPT ;  /* 0x0000003f2d00728c */ /* 0x000fe2000bf05270 */
[----:B------:R-:W-:Y:S01]  /*1a4f0*/  IMAD.MOV.U32 R0, RZ, RZ, 0x1 ;  /* 0x00000001ff007424 */ /* 0x000fe200078e00ff */
[----:B------:R-:W-:Y:S01]  /*1a500*/  USHF.R.U64 UR8, UR4, UR24, UR11 ;  /* 0x0000001804087299 */ /* 0x000fe2000800120b */
[----:B------:R-:W-:Y:S01]  /*1a510*/  IMAD.U32 R9, RZ, RZ, UR5 ;  /* 0x00000005ff097e24 */ /* 0x000fe2000f8e00ff */
[----:B------:R-:W-:Y:S02]  /*1a520*/  ULOP3.LUT UR4, UR19, UR27, URZ, 0xc0, !UPT ;  /* 0x0000001b13047292 */ /* 0x000fe4000f8ec03f */
[----:B------:R-:W-:Y:S02]  /*1a530*/  ULOP3.LUT UR18, UR18, UR22, URZ, 0xc0, !UPT ;  /* 0x0000001612127292 */ /* 0x000fe4000f8ec03f */
[----:B------:R-:W-:-:S03]  /*1a540*/  UIMAD UR4, UR26, UR8, UR4 ;  /* 0x000000081a0472a4 */ /* 0x000fc6000f8e0204 */
[----:B------:R-:W-:Y:S02]  /*1a550*/  @UP0 UIMAD UR23, UR28, UR21, UR7 ;  /* 0x000000151c1702a4 */ /* 0x000fe4000f8e0207 */
[----:B------:R-:W-:-:S03]  /*1a560*/  UIADD3 UR7, -UR8, URZ, URZ ;  /* 0x0000003f08077290 */ /* 0x000fc6000fffe13f */
[----:B------:R-:W-:Y:S01]  /*1a570*/  ULDC UR8, c[0x0][0x610] ;  /* 0x0001840000087ab9 */ /* 0x000fe20000000800 */
[----:B------:R-:W-:Y:S02]  /*1a580*/  UIMAD UR7, UR7, UR25, UR20 ;  /* 0x00000019070772a4 */ /* 0x000fe4000f8e0214 */
[----:B------:R-:W-:Y:S02]  /*1a590*/  UIMAD UR4, UR4, UR8, UR23 ;  /* 0x00000008040472a4 */ /* 0x000fe4000f8e0217 */
[----:B------:R-:W-:-:S04]  /*1a5a0*/  UIMAD UR7, UR7, UR6, UR18 ;  /* 0x00000006070772a4 */ /* 0x000fc8000f8e0212 */
[----:B------:R-:W-:Y:S02]  /*1a5b0*/  USEL UR6, UR7, UR4, !UP0 ;  /* 0x0000000407067287 */ /* 0x000fe4000c000000 */
[----:B------:R-:W-:-:S04]  /*1a5c0*/  USEL UR4, UR4, UR7, !UP0 ;  /* 0x0000000704047287 */ /* 0x000fc8000c000000 */
[----:B------:R-:W-:Y:S02]  /*1a5d0*/  MOV R2, UR6 ;  /* 0x0000000600027c02 */ /* 0x000fe40008000f00 */
[----:B------:R-:W-:-:S07]  /*1a5e0*/  IMAD.U32 R3, RZ, RZ, UR4 ;  /* 0x00000004ff037e24 */ /* 0x000fce000f8e00ff */
.L_x_541:
[----:B------:R-:W-:-:S08]  /*1a5f0*/  NOP ;  /* 0x0000000000007918 */ /* 0x000fd00000000000 */
[----:B0-----:R-:W0:-:S00]  /*1a600*/  USETMAXREG.DEALLOC.CTAPOOL 0x18 ;  /* 0x00000018000079c8 */ /* 0x001e0000080e0500 */
[----:B------:R-:W-:-:S13]  /*1a610*/  ISETP.NE.AND P0, PT, RZ, UR10, PT ;  /* 0x0000000aff007c0c */ /* 0x000fda000bf05270 */
[----:B------:R-:W-:Y:S05]  /*1a620*/  @P0 EXIT ;  /* 0x000000000000094d */ /* 0x000fea0003800000 */
[----:B0-----:R-:W-:Y:S01]  /*1a630*/  LOP3.LUT P0, RZ, R0, 0xff, RZ, 0xc0, !PT ;  /* 0x000000ff00ff7812 */ /* 0x001fe2000780c0ff */
[----:B------:R-:W-:Y:S01]  /*1a640*/  IMAD.MOV.U32 R0, RZ, RZ, 0x1 ;  /* 0x00000001ff007424 */ /* 0x000fe200078e00ff */
[----:B------:R-:W-:-:S11]  /*1a650*/  MOV R6, RZ ;  /* 0x000000ff00067202 */ /* 0x000fd60000000f00 */
[----:B------:R-:W-:Y:S05]  /*1a660*/  @!P0 BRA `(.L_x_544) ;  /* 0x0000000c005c8947 */ /* 0x000fea0003800000 */
[----:B------:R-:W0:Y:S01]  /*1a670*/  S2R R4, SR_TID.X ;  /* 0x0000000000047919 */ /* 0x000e220000002100 */
[----:B------:R-:W-:Y:S01]  /*1a680*/  ULDC UR4, c[0x0][0x28c] ;  /* 0x0000a30000047ab9 */ /* 0x000fe20000000800 */
[----:B------:R-:W-:Y:S01]  /*1a690*/  ULDC UR6, c[0x0][0x658] ;  /* 0x0001960000067ab9 */ /* 0x000fe20000000800 */
[----:B------:R-:W-:Y:S01]  /*1a6a0*/  UIADD3 UR10, UR4, 0x3f, URZ ;  /* 0x0000003f040a7890 */ /* 0x000fe2000fffe03f */
[----:B------:R-:W-:Y:S01]  /*1a6b0*/  BSSY B0, `(.L_x_544) ;  /* 0x00000d2000007945 */ /* 0x000fe20003800000 */
[----:B------:R-:W-:Y:S01]  /*1a6c0*/  UMOV UR7, 0xffffffff ;  /* 0xffffffff00077882 */ /* 0x000fe20000000000 */
[----:B------:R-:W-:Y:S01]  /*1a6d0*/  ULDC UR5, c[0x0][0x600] ;  /* 0x0001800000057ab9 */ /* 0x000fe20000000800 */
[----:B------:R-:W-:Y:S01]  /*1a6e0*/  UMOV UR9, 0x1 ;  /* 0x0000000100097882 */ /* 0x000fe20000000000 */
[----:B------:R-:W-:Y:S01]  /*1a6f0*/  USHF.L.U32 UR7, UR7, UR6, URZ ;  /* 0x0000000607077299 */ /* 0x000fe2000800063f */
[----:B------:R-:W-:Y:S01]  /*1a700*/  IMAD.MOV.U32 R8, RZ, RZ, 0x1 ;  /* 0x00000001ff087424 */ /* 0x000fe200078e00ff */
[----:B------:R-:W-:Y:S01]  /*1a710*/  UIADD3 UR4, UR5, -0x1, URZ ;  /* 0xffffffff05047890 */ /* 0x000fe2000fffe03f */
[----:B------:R-:W-:Y:S01]  /*1a720*/  IMAD.MOV.U32 R0, RZ, RZ, 0x1 ;  /* 0x00000001ff007424 */ /* 0x000fe200078e00ff */
[----:B------:R-:W-:Y:S01]  /*1a730*/  USHF.R.S32.HI UR11, URZ, 0x1f, UR10 ;  /* 0x0000001f3f0b7899 */ /* 0x000fe2000801140a */
[----:B------:R-:W-:Y:S01]  /*1a740*/  MOV R6, RZ ;  /* 0x000000ff00067202 */ /* 0x000fe20000000f00 */
[----:B------:R-:W-:Y:S01]  /*1a750*/  ULDC UR8, c[0x0][0xc] ;  /* 0x0000030000087ab9 */ /* 0x000fe20000000800 */
[----:B------:R-:W-:-:S02]  /*1a760*/  USHF.L.U32 UR5, UR9, UR6, URZ ;  /* 0x0000000609057299 */ /* 0x000fc4000800063f */
[----:B------:R-:W-:Y:S01]  /*1a770*/  ULEA.HI UR11, UR11, UR10, URZ, 0x6 ;  /* 0x0000000a0b0b7291 */ /* 0x000fe2000f8f303f */
[----:B------:R-:W-:Y:S01]  /*1a780*/  ULDC UR9, c[0x0][0x10] ;  /* 0x0000040000097ab9 */ /* 0x000fe20000000800 */
[----:B------:R-:W-:Y:S02]  /*1a790*/  ULOP3.LUT UR6, URZ, UR7, URZ, 0x33, !UPT ;  /* 0x000000073f067292 */ /* 0x000fe4000f8e333f */
[----:B------:R-:W-:Y:S01]  /*1a7a0*/  UIMAD.WIDE.U32 UR8, UR8, UR9, URZ ;  /* 0x00000009080872a5 */ /* 0x000fe2000f8e003f */
[----:B------:R-:W-:Y:S01]  /*1a7b0*/  ULDC UR7, c[0x0][0x14] ;  /* 0x0000050000077ab9 */ /* 0x000fe20000000800 */
[----:B------:R-:W-:Y:S02]  /*1a7c0*/  USHF.R.S32.HI UR18, URZ, 0x6, UR11 ;  /* 0x000000063f127899 */ /* 0x000fe4000801140b */
[----:B------:R-:W-:Y:S02]  /*1a7d0*/  UIMAD.WIDE.U32 UR20, UR8, UR7, URZ ;  /* 0x00000007081472a5 */ /* 0x000fe4000f8e003f */
[----:B------:R-:W-:-:S02]  /*1a7e0*/  UIMAD UR13, UR9, UR7, URZ ;  /* 0x00000007090d72a4 */ /* 0x000fc4000f8e023f */
[----:B------:R-:W-:Y:S01]  /*1a7f0*/  ULOP3.LUT UR24, UR40, 0x2, URZ, 0xfc, !UPT ;  /* 0x0000000228187892 */ /* 0x000fe2000f8efc3f */
[C---:B0-----:R-:W-:Y:S01]  /*1a800*/  LOP3.LUT P2, RZ, R4.reuse, 0x7f, RZ, 0xc0, !PT ;  /* 0x0000007f04ff7812 */ /* 0x041fe2000784c0ff */
[----:B------:R-:W-:Y:S01]  /*1a810*/  UIADD3 UR13, UR21, UR13, URZ ;  /* 0x0000000d150d7290 */ /* 0x000fe2000fffe03f */
[----:B------:R-:W-:Y:S01]  /*1a820*/  LOP3.LUT P0, RZ, R4, 0x1f, RZ, 0xc0, !PT ;  /* 0x0000001f04ff7812 */ /* 0x000fe2000780c0ff */
[----:B------:R-:W-:Y:S01]  /*1a830*/  UIADD3 UR25, UR18, 0x1, URZ ;  /* 0x0000000112197890 */ /* 0x000fe2000fffe03f */
[----:B------:R-:W-:Y:S02]  /*1a840*/  ULDC.64 UR22, c[0x0][0x198] ;  /* 0x0000660000167ab9 */ /* 0x000fe40000000a00 */
[----:B------:R-:W-:-:S13]  /*1a850*/  PLOP3.LUT P0, PT, P0, P2, PT, 0x8a, 0x0 ;  /* 0x000000000000781c */ /* 0x000fda0000705172 */
.L_x_556:
[----:B------:R-:W-:-:S03]  /*1a860*/  UMOV UR7, 0xffffffff ;  /* 0xffffffff00077882 */ /* 0x000fc60000000000 */
[----:B------:R-:W-:Y:S05]  /*1a870*/  BRA.DIV UR7, `(.L_x_545) ;  /* 0x0000000e07a47947 */ /* 0x000fea000b800000 */
[----:B------:R-:W-:-:S13]  /*1a880*/  ELECT P6, URZ, PT ;  /* 0x00000000003f782f */ /* 0x000fda00038c0000 */
.L_x_566:
[----:B------:R-:W0:Y:S01]  /*1a890*/  LDC R4, c[0x0][0x28c] ;  /* 0x0000a300ff047b82 */ /* 0x000e220000000800 */
[----:B------:R-:W-:Y:S01]  /*1a8a0*/  BSSY B1, `(.L_x_546) ;  /* 0x0000035000017945 */ /* 0x000fe20003800000 */
[----:B0-----:R-:W-:-:S13]  /*1a8b0*/  ISETP.LT.OR P6, PT, R4, 0x1, !P6 ;  /* 0x000000010400780c */ /* 0x001fda00077c1670 */
[----:B------:R-:W-:Y:S05]  /*1a8c0*/  @P6 BRA `(.L_x_547) ;  /* 0x0000000000c86947 */ /* 0x000fea0003800000 */
[----:B------:R-:W-:Y:S01]  /*1a8d0*/  IMAD.SHL.U32 R11, R3, 0x100, RZ ;  /* 0x00000100030b7824 */ /* 0x000fe200078e00ff */
[----:B------:R-:W-:Y:S01]  /*1a8e0*/  MOV R12, RZ ;  /* 0x000000ff000c7202 */ /* 0x000fe20000000f00 */
[----:B------:R-:W-:Y:S01]  /*1a8f0*/  IMAD.SHL.U32 R2, R2, 0x100, RZ ;  /* 0x0000010002027824 */ /* 0x000fe200078e00ff */
[----:B------:R-:W-:Y:S01]  /*1a900*/  MOV R4, R6 ;  /* 0x0000000600047202 */ /* 0x000fe20000000f00 */
[----:B------:R-:W-:Y:S02]  /*1a910*/  IMAD.U32 R14, RZ, RZ, UR25 ;  /* 0x00000019ff0e7e24 */ /* 0x000fe4000f8e00ff */
[----:B------:R-:W-:-:S07]  /*1a920*/  IMAD.MOV.U32 R3, RZ, RZ, R0 ;  /* 0x000000ffff037224 */ /* 0x000fce00078e0000 */
.L_x_551:
[----:B------:R-:W0:Y:S01]  /*1a930*/  S2R R10, SR_CgaCtaId ;  /* 0x00000000000a7919 */ /* 0x000e220000008800 */
[----:B------:R-:W-:Y:S01]  /*1a940*/  MOV R5, 0x400 ;  /* 0x0000040000057802 */ /* 0x000fe20000000f00 */
[----:B------:R-:W1:Y:S03]  /*1a950*/  @!P2 LDC R7, c[0x0][0x500] ;  /* 0x00014000ff07ab82 */ /* 0x000e660000000800 */
[----:B0-----:R-:W-:Y:S02]  /*1a960*/  LEA R13, R10, R5, 0x18 ;  /* 0x000000050a0d7211 */ /* 0x001fe400078ec0ff */
[----:B------:R-:W-:-:S03]  /*1a970*/  SHF.L.U32 R5, R3, 0x1f, RZ ;  /* 0x0000001f03057819 */ /* 0x000fc600000006ff */
[----:B------:R-:W-:-:S04]  /*1a980*/  IMAD R10, R4, 0x8, R13 ;  /* 0x00000008040a7824 */ /* 0x000fc800078e020d */
[----:B------:R-:W0:Y:S02]  /*1a990*/  SYNCS.PHASECHK.TRANS64.TRYWAIT P1, [R10+URZ+0x18], R5 ;  /* 0x000018050a0075a7 */ /* 0x000e24000802017f */
[----:B01----:R-:W-:Y:S05]  /*1a9a0*/  @!P1 BRA `(.L_x_548) ;  /* 0x0000000c00789947 */ /* 0x003fea0003800000 */
.L_x_567:
[----:B------:R-:W-:Y:S01]  /*1a9b0*/  UPRMT UR7, UR24, 0x9910, URZ ;  /* 0x0000991018077896 */ /* 0x000fe2000800003f */
[----:B------:R1:W-:Y:S03]  /*1a9c0*/  @!P2 SYNCS.ARRIVE.TRANS64 RZ, [R10+URZ], R7 ;  /* 0x000000070affa9a7 */ /* 0x0003e6000800003f */
[----:B------:R-:W-:-:S06]  /*1a9d0*/  UISETP.NE.AND UP0, UPT, UR7, 0x2, UPT ;  /* 0x000000020700788c */ /* 0x000fcc000bf05270 */
[----:B------:R-:W-:-:S13]  /*1a9e0*/  PLOP3.LUT P1, PT, PT, PT, UP0, 0x80, 0x0 ;  /* 0x000000000000781c */ /* 0x000fda0003f2f008 */
[----:B-1----:R-:W-:Y:S05]  /*1a9f0*/  @P1 BRA `(.L_x_549) ;  /* 0x0000000000041947 */ /* 0x002fea0003800000 */
[----:B------:R-:W-:Y:S01]  /*1aa00*/  BPT.TRAP 0x1 ;  /* 0x000000040000795c */ /* 0x000fe20000300000 */
.L_x_549:
[----:B------:R-:W-:Y:S05]  /*1aa10*/  @P0 BRA `(.L_x_550) ;  /* 0x0000000000040947 */ /* 0x000fea0003800000 */
[----:B------:R-:W-:Y:S01]  /*1aa20*/  BPT.TRAP 0x1 ;  /* 0x000000040000795c */ /* 0x000fe20000300000 */
.L_x_550:
[----:B------:R-:W-:Y:S01]  /*1aa30*/  IMAD R13, R4, 0x8000, R13 ;  /* 0x00008000040d7824 */ /* 0x000fe200078e020d */
[----:B------:R-:W-:Y:S01]  /*1aa40*/  R2UR UR9, R10 ;  /* 0x000000000a0972ca */ /* 0x000fe200000e0000 */
[----:B------:R-:W-:Y:S01]  /*1aa50*/  VIADD R14, R14, 0xffffffff ;  /* 0xffffffff0e0e7836 */ /* 0x000fe20000000000 */
[----:B------:R-:W-:Y:S01]  /*1aa60*/  UIADD3 UR14, UP0, UR22, 0xf0, URZ ;  /* 0x000000f0160e7890 */ /* 0x000fe2000ff1e03f */
[----:B------:R-:W-:Y:S01]  /*1aa70*/  R2UR UR11, R11 ;  /* 0x000000000b0b72ca */ /* 0x000fe200000e0000 */
[----:B------:R-:W-:Y:S01]  /*1aa80*/  UIADD3 UR26, UP1, UR22, 0x1f0, URZ ;  /* 0x000001f0161a7890 */ /* 0x000fe2000ff3e03f */
[----:B------:R-:W-:Y:S01]  /*1aa90*/  R2UR UR7, R13 ;  /* 0x000000000d0772ca */ /* 0x000fe200000e0000 */
[----:B------:R-:W-:Y:S01]  /*1aaa0*/  UIADD3.X UR15, URZ, UR23, URZ, UP0, !UPT ;  /* 0x000000173f0f7290 */ /* 0x000fe200087fe43f */
[----:B------:R-:W-:Y:S01]  /*1aab0*/  R2UR UR10, R12 ;  /* 0x000000000c0a72ca */ /* 0x000fe200000e0000 */
[----:B------:R-:W-:Y:S01]  /*1aac0*/  UIADD3.X UR27, URZ, UR23, URZ, UP1, !UPT ;  /* 0x000000173f1b7290 */ /* 0x000fe20008ffe43f */
[----:B------:R-:W-:Y:S01]  /*1aad0*/  R2UR UR12, R9 ;  /* 0x00000000090c72ca */ /* 0x000fe200000e0000 */
[----:B------:R-:W-:Y:S01]  /*1aae0*/  UMOV UR16, 0x0 ;  /* 0x0000000000107882 */ /* 0x000fe20000000000 */
[----:B------:R-:W-:Y:S01]  /*1aaf0*/  R2UR UR19, R2 ;  /* 0x00000000021372ca */ /* 0x000fe200000e0000 */
[----:B------:R-:W-:Y:S01]  /*1ab00*/  UMOV UR17, 0x10000000 ;  /* 0x1000000000117882 */ /* 0x000fe20000000000 */
[----:B------:R-:W-:Y:S01]  /*1ab10*/  ISETP.GT.AND P3, PT, R14, 0x1, PT ;  /* 0x000000010e00780c */ /* 0x000fe20003f64270 */
[----:B------:R-:W-:Y:S01]  /*1ab20*/  VIADD R12, R12, 0x40 ;  /* 0x000000400c0c7836 */ /* 0x000fe20000000000 */
[----:B------:R-:W-:-:S03]  /*1ab30*/  IADD3 R4, R4, 0x1, RZ ;  /* 0x0000000104047810 */ /* 0x000fc60007ffe0ff */
[----:B------:R-:W-:Y:S01]  /*1ab40*/  UIADD3 UR8, UR7, 0x100, URZ ;  /* 0x0000010007087890 */ /* 0x000fe2000fffe03f */
[----:B------:R-:W-:Y:S01]  /*1ab50*/  ISETP.NE.AND P1, PT, R4, 0x3, PT ;  /* 0x000000030400780c */ /* 0x000fe20003f25270 */
[----:B------:R-:W-:-:S03]  /*1ab60*/  UIADD3 UR7, UR7, 0x18100, URZ ;  /* 0x0001810007077890 */ /* 0x000fc6000fffe03f */
[----:B0-----:R-:W-:Y:S02]  /*1ab70*/  SEL R10, RZ, 0x1, P1 ;  /* 0x00000001ff0a7807 */ /* 0x001fe40000800000 */
[----:B------:R-:W-:Y:S02]  /*1ab80*/  SEL R4, R4, RZ, P1 ;  /* 0x000000ff04047207 */ /* 0x000fe40000800000 */
[----:B------:R0:W-:Y:S01]  /*1ab90*/  UTMALDG.3D [UR8], [UR14], desc[UR16] ;  /* 0x000010080e0075b4 */ /* 0x0001e20008011000 */
[----:B------:R-:W-:Y:S01]  /*1aba0*/  LOP3.LUT R3, R3, R10, RZ, 0x3c, !PT ;  /* 0x0000000a03037212 */ /* 0x000fe200078e3cff */
[----:B0-----:R-:W-:Y:S01]  /*1abb0*/  UMOV UR8, UR7 ;  /* 0x0000000700087c82 */ /* 0x001fe20008000000 */
[----:B------:R-:W-:Y:S02]  /*1abc0*/  UMOV UR11, UR19 ;  /* 0x00000013000b7c82 */ /* 0x000fe40008000000 */
[----:B------:R0:W-:Y:S02]  /*1abd0*/  UTMALDG.3D [UR8], [UR26], desc[UR16] ;  /* 0x000010081a0075b4 */ /* 0x0001e40008011000 */
[----:B0-----:R-:W-:Y:S05]  /*1abe0*/  @P3 BRA `(.L_x_551) ;  /* 0xfffffffc00503947 */ /* 0x001fea000383ffff */
.L_x_547:
[----:B------:R-:W-:Y:S05]  /*1abf0*/  BSYNC B1 ;  /* 0x0000000000017941 */ /* 0x000fea0003800000 */
.L_x_546:
[----:B------:R-:W2:Y:S01]  /*1ac00*/  LDL.LU R15, [R1+0x200] ;  /* 0x00020000010f7983 */ /* 0x000ea20000300800 */
[----:B------:R-:W-:Y:S01]  /*1ac10*/  LOP3.LUT P1, RZ, R8, 0xff, RZ, 0xc0, !PT ;  /* 0x000000ff08ff7812 */ /* 0x000fe2000782c0ff */
[----:B------:R-:W-:Y:S02]  /*1ac20*/  ULDC.64 UR8, c[0x0][0x650] ;  /* 0x0001940000087ab9 */ /* 0x000fe40000000a00 */
[----:B------:R-:W3:Y:S01]  /*1ac30*/  LDL.LU R13, [R1+0x204] ;  /* 0x00020400010d7983 */ /* 0x000ee20000300800 */
[----:B------:R-:W-:Y:S01]  /*1ac40*/  IADD3 R6, R6, UR18, RZ ;  /* 0x0000001206067c10 */ /* 0x000fe2000fffe0ff */
[----:B------:R-:W-:Y:S01]  /*1ac50*/  UISETP.GE.U32.AND UP0, UPT, UR18, 0x3, UPT ;  /* 0x000000031200788c */ /* 0x000fe2000bf06070 */
[----:B------:R-:W-:Y:S01]  /*1ac60*/  BSSY B1, `(.L_x_552) ;  /* 0x0000074000017945 */ /* 0x000fe20003800000 */
[----:B------:R-:W-:Y:S01]  /*1ac70*/  IMAD.MOV.U32 R9, RZ, RZ, -0x1 ;  /* 0xffffffffff097424 */ /* 0x000fe200078e00ff */
[----:B------:R-:W-:Y:S02]  /*1ac80*/  PRMT R4, RZ, 0x7610, R4 ;  /* 0x00007610ff047816 */ /* 0x000fe40000000004 */
[----:B------:R-:W-:-:S02]  /*1ac90*/  PRMT R8, RZ, 0x7610, R8 ;  /* 0x00007610ff087816 */ /* 0x000fc40000000008 */
[----:B------:R-:W-:Y:S01]  /*1aca0*/  PLOP3.LUT P3, PT, PT, PT, UP0, 0x80, 0x0 ;  /* 0x000000000000781c */ /* 0x000fe20003f6f008 */
[----:B------:R-:W0:Y:S01]  /*1acb0*/  @P1 S2R R3, SR_CgaCtaId ;  /* 0x0000000000031919 */ /* 0x000e220000008800 */
[----:B------:R-:W-:-:S04]  /*1acc0*/  @P1 MOV R2, 0x400 ;  /* 0x0000040000021802 */ /* 0x000fc80000000f00 */
[----:B0-----:R-:W-:-:S04]  /*1acd0*/  @P1 LEA R2, R3, R2, 0x18 ;  /* 0x0000000203021211 */ /* 0x001fc800078ec0ff */
[----:B------:R0:W-:Y:S01]  /*1ace0*/  @P1 SYNCS.ARRIVE.TRANS64.A1T0 RZ, [R2+URZ+0x48], RZ ;  /* 0x000048ff02ff19a7 */ /* 0x0001e2000810003f */
[----:B------:R-:W-:Y:S01]  /*1acf0*/  ISETP.GT.U32.AND P1, PT, R6, 0x2, PT ;  /* 0x000000020600780c */ /* 0x000fe20003f24070 */
[----:B0-----:R-:W-:-:S05]  /*1ad00*/  IMAD.U32 R2, RZ, RZ, UR18 ;  /* 0x00000012ff027e24 */ /* 0x001fca000f8e00ff */
[----:B------:R-:W-:Y:S01]  /*1ad10*/  ISETP.LT.U32.AND P1, PT, R2, 0x3, P1 ;  /* 0x000000030200780c */ /* 0x000fe20000f21070 */
[----:B------:R-:W-:Y:S01]  /*1ad20*/  IMAD.WIDE.U32 R2, R6, -0x55555555, RZ ;  /* 0xaaaaaaab06027825 */ /* 0x000fe200078e00ff */
[----:B------:R-:W-:-:S04]  /*1ad30*/  MOV R2, 0xffffffff ;  /* 0xffffffff00027802 */ /* 0x000fc80000000f00 */
[----:B------:R-:W-:Y:S02]  /*1ad40*/  SHF.R.U32.HI R5, RZ, 0x1, R3 ;  /* 0x00000001ff057819 */ /* 0x000fe40000011603 */
[----:B------:R-:W-:-:S03]  /*1ad50*/  SEL R3, RZ, 0x1, !P1 ;  /* 0x00000001ff037807 */ /* 0x000fc60004800000 */
[----:B------:R-:W-:Y:S01]  /*1ad60*/  IMAD R6, R5, -0x3, R6 ;  /* 0xfffffffd05067824 */ /* 0x000fe200078e0206 */
[----:B------:R-:W-:Y:S01]  /*1ad70*/  LOP3.LUT R0, R0, R3, RZ, 0x3c, !PT ;  /* 0x0000000300007212 */ /* 0x000fe200078e3cff */
[----:B------:R-:W-:-:S03]  /*1ad80*/  IMAD.MOV.U32 R3, RZ, RZ, -0x1 ;  /* 0xffffffffff037424 */ /* 0x000fc600078e00ff */
[----:B------:R-:W-:Y:S02]  /*1ad90*/  @P3 LOP3.LUT R0, R0, 0x1, R5, 0x78, !PT ;  /* 0x0000000100003812 */ /* 0x000fe400078e7805 */
[----:B---3--:R-:W-:-:S04]  /*1ada0*/  IADD3 R13, P1, R13, UR20, RZ ;  /* 0x000000140d0d7c10 */ /* 0x008fc8000ff3e0ff */
[----:B--2---:R-:W-:Y:S01]  /*1adb0*/  IADD3.X R15, R15, UR13, RZ, P1, !PT ;  /* 0x0000000d0f0f7c10 */ /* 0x004fe20008ffe4ff */
[----:B------:R0:W-:Y:S01]  /*1adc0*/  STL [R1+0x204], R13 ;  /* 0x0002040d01007387 */ /* 0x0001e20000100800 */
[----:B------:R-:W-:-:S03]  /*1add0*/  ISETP.GE.U32.AND P1, PT, R13, UR8, PT ;  /* 0x000000080d007c0c */ /* 0x000fc6000bf26070 */
[----:B------:R0:W-:Y:S01]  /*1ade0*/  STL [R1+0x200], R15 ;  /* 0x0002000f01007387 */ /* 0x0001e20000100800 */
[----:B------:R-:W-:-:S13]  /*1adf0*/  ISETP.GE.U32.AND.EX P1, PT, R15, UR9, PT, P1 ;  /* 0x000000090f007c0c */ /* 0x000fda000bf26110 */
[----:B0-----:R-:W-:Y:S05]  /*1ae00*/  @P1 BRA `(.L_x_553) ;  /* 0x0000000400641947 */ /* 0x001fea0003800000 */
[----:B------:R-:W0:Y:S01]  /*1ae10*/  S2R R7, SR_CTAID.X ;  /* 0x0000000000077919 */ /* 0x000e220000002500 */
[----:B------:R-:W-:Y:S01]  /*1ae20*/  ULDC UR7, c[0x0][0x150] ;  /* 0x0000540000077ab9 */ /* 0x000fe20000000800 */
[----:B------:R-:W1:Y:S01]  /*1ae30*/  LDC R4, c[0x0][0x144] ;  /* 0x00005100ff047b82 */ /* 0x000e620000000800 */
[----:B------:R-:W-:Y:S01]  /*1ae40*/  UISETP.NE.AND UP0, UPT, UR45, URZ, UPT ;  /* 0x0000003f2d00728c */ /* 0x000fe2000bf05270 */
[----:B------:R-:W2:Y:S01]  /*1ae50*/  S2R R5, SR_CTAID.Y ;  /* 0x0000000000057919 */ /* 0x000ea20000002600 */
[----:B------:R-:W-:Y:S01]  /*1ae60*/  ULDC.64 UR8, c[0x0][0x628] ;  /* 0x00018a0000087ab9 */ /* 0x000fe20000000a00 */
[----:B------:R-:W-:-:S03]  /*1ae70*/  ULDC UR10, c[0x0][0x630] ;  /* 0x00018c00000a7ab9 */ /* 0x000fc60000000800 */
[----:B------:R-:W-:Y:S01]  /*1ae80*/  PLOP3.LUT P1, PT, PT, PT, UP0, 0x80, 0x0 ;  /* 0x000000000000781c */ /* 0x000fe20003f2f008 */
[----:B------:R-:W3:Y:S01]  /*1ae90*/  LDC R10, c[0x0][0x148] ;  /* 0x00005200ff0a7b82 */ /* 0x000ee20000000800 */
[----:B0-----:R-:W-:Y:S02]  /*1aea0*/  I2FP.F32.U32 R2, R7 ;  /* 0x0000000700027245 */ /* 0x001fe40000201000 */
[----:B--2---:R-:W-:-:S03]  /*1aeb0*/  I2FP.F32.U32 R3, R5 ;  /* 0x0000000500037245 */ /* 0x004fc60000201000 */
[----:B------:R-:W-:Y:S01]  /*1aec0*/  FMUL R2, R2, UR7 ;  /* 0x0000000702027c20 */ /* 0x000fe20008400000 */
[----:B------:R-:W-:Y:S02]  /*1aed0*/  ULDC UR7, c[0x0][0x154] ;  /* 0x0000550000077ab9 */ /* 0x000fe40000000800 */
[----:B------:R-:W-:-:S03]  /*1aee0*/  FMUL R9, R3, UR7 ;  /* 0x0000000703097c20 */ /* 0x000fc60008400000 */
[----:B------:R-:W0:Y:S08]  /*1aef0*/  F2I.U32.TRUNC.NTZ R2, R2 ;  /* 0x0000000200027305 */ /* 0x000e30000020f000 */
[----:B------:R-:W2:Y:S01]  /*1af00*/  F2I.U32.TRUNC.NTZ R9, R9 ;  /* 0x0000000900097305 */ /* 0x000ea2000020f000 */
[----:B0-----:R-:W-:Y:S02]  /*1af10*/  IMAD.MOV R3, RZ, RZ, -R2 ;  /* 0x000000ffff037224 */ /* 0x001fe400078e0a02 */
[----:B------:R-:W-:-:S02]  /*1af20*/  IMAD.MOV.U32 R2, RZ, RZ, R13 ;  /* 0x000000ffff027224 */ /* 0x000fc400078e000d */
[----:B-1----:R-:W-:Y:S01]  /*1af30*/  IMAD R7, R4, R3, R7 ;  /* 0x0000000304077224 */ /* 0x002fe200078e0207 */
[----:B--2---:R-:W-:-:S05]  /*1af40*/  IADD3 R3, -R9, RZ, RZ ;  /* 0x000000ff09037210 */ /* 0x004fca0007ffe1ff */
[----:B---3--:R-:W-:Y:S01]  /*1af50*/  @P1 IMAD R7, R10, R3, R5 ;  /* 0x000000030a071224 */ /* 0x008fe200078e0205 */
[----:B------:R-:W-:Y:S01]  /*1af60*/  ISETP.NE.U32.AND P1, PT, RZ, UR8, PT ;  /* 0x00000008ff007c0c */ /* 0x000fe2000bf25070 */
[----:B------:R-:W-:-:S03]  /*1af70*/  IMAD.MOV.U32 R3, RZ, RZ, R15 ;  /* 0x000000ffff037224 */ /* 0x000fc600078e000f */
[----:B------:R-:W-:-:S13]  /*1af80*/  ISETP.NE.AND.EX P1, PT, RZ, UR9, PT, P1 ;  /* 0x00000009ff007c0c */ /* 0x000fda000bf25310 */
[----:B------:R-:W-:Y:S05]  /*1af90*/  @!P1 BRA `(.L_x_554) ;  /* 0x0000000000289947 */ /* 0x000fea0003800000 */
[----:B------:R-:W-:Y:S02]  /*1afa0*/  ULDC UR7, c[0x0][0x634] ;  /* 0x00018d0000077ab9 */ /* 0x000fe40000000800 */
[----:B------:R-:W-:-:S04]  /*1afb0*/  IADD3 R3, P1, R13, UR7, RZ ;  /* 0x000000070d037c10 */ /* 0x000fc8000ff3e0ff */
[----:B------:R-:W-:-:S05]  /*1afc0*/  IADD3.X R9, RZ, R15, RZ, P1, !PT ;  /* 0x0000000fff097210 */ /* 0x000fca0000ffe4ff */
[----:B------:R-:W-:-:S04]  /*1afd0*/  IMAD.WIDE.U32 R4, R9, UR8, RZ ;  /* 0x0000000809047c25 */ /* 0x000fc8000f8e00ff */
[----:B------:R-:W-:-:S04]  /*1afe0*/  IMAD.WIDE.U32 R4, P1, R3, UR9, R4 ;  /* 0x0000000903047c25 */ /* 0x000fc8000f820004 */
[----:B------:R-:W-:-:S04]  /*1aff0*/  IMAD.WIDE.U32 R2, R3, UR8, RZ ;  /* 0x0000000803027c25 */ /* 0x000fc8000f8e00ff */
[----:B------:R-:W-:Y:S01]  /*1b000*/  IMAD.MOV.U32 R2, RZ, RZ, R5 ;  /* 0x000000ffff027224 */ /* 0x000fe200078e0005 */
[----:B------:R-:W-:Y:S01]  /*1b010*/  IADD3 RZ, P3, R3, R4, RZ ;  /* 0x0000000403ff7210 */ /* 0x000fe20007f7e0ff */
[----:B------:R-:W-:-:S04]  /*1b020*/  IMAD.X R3, RZ, RZ, RZ, P1 ;  /* 0x000000ffff037224 */ /* 0x000fc800008e06ff */
[----:B------:R-:W-:-:S08]  /*1b030*/  IMAD.WIDE.U32.X R2, R9, UR9, R2, P3 ;  /* 0x0000000909027c25 */ /* 0x000fd000098e0402 */
.L_x_554:
[--C-:B------:R-:W-:Y:S01]  /*1b040*/  SHF.R.U64 R9, R2, UR10, R3.reuse ;  /* 0x0000000a02097c19 */ /* 0x100fe20008001203 */
[----:B------:R-:W-:Y:S01]  /*1b050*/  ULDC.64 UR8, c[0x0][0x620] ;  /* 0x0001880000087ab9 */ /* 0x000fe20000000a00 */
[----:B------:R-:W-:Y:S01]  /*1b060*/  SHF.R.U32.HI R2, RZ, UR10, R3 ;  /* 0x0000000aff027c19 */ /* 0x000fe20008011603 */
[----:B------:R-:W-:Y:S01]  /*1b070*/  IMAD.MOV.U32 R3, RZ, RZ, R15 ;  /* 0x000000ffff037224 */ /* 0x000fe200078e000f */
[----:B------:R-:W-:Y:S01]  /*1b080*/  IADD3 R11, P1, RZ, -R9, RZ ;  /* 0x80000009ff0b7210 */ /* 0x000fe20007f3e0ff */
[----:B------:R-:W-:-:S03]  /*1b090*/  ULDC UR7, c[0x0][0x618] ;  /* 0x0001860000077ab9 */ /* 0x000fc60000000800 */
[----:B------:R-:W-:-:S05]  /*1b0a0*/  IADD3.X R2, RZ, ~R2, RZ, P1, !PT ;  /* 0x80000002ff027210 */ /* 0x000fca0000ffe4ff */
[----:B------:R-:W-:-:S04]  /*1b0b0*/  IMAD R2, R2, UR8, RZ ;  /* 0x0000000802027c24 */ /* 0x000fc8000f8e02ff */
[----:B------:R-:W-:Y:S02]  /*1b0c0*/  IMAD R5, R11, UR9, R2 ;  /* 0x000000090b057c24 */ /* 0x000fe4000f8e0202 */
[----:B------:R-:W-:-:S04]  /*1b0d0*/  IMAD.MOV.U32 R2, RZ, RZ, R13 ;  /* 0x000000ffff027224 */ /* 0x000fc800078e000d */
[----:B------:R-:W-:Y:S01]  /*1b0e0*/  IMAD.WIDE.U32 R2, R11, UR8, R2 ;  /* 0x000000080b027c25 */ /* 0x000fe2000f8e0002 */
[----:B------:R-:W-:Y:S02]  /*1b0f0*/  ULDC.64 UR8, c[0x0][0x640] ;  /* 0x0001900000087ab9 */ /* 0x000fe40000000a00 */
[----:B------:R-:W-:Y:S02]  /*1b100*/  ISETP.NE.U32.AND P1, PT, RZ, UR8, PT ;  /* 0x00000008ff007c0c */ /* 0x000fe4000bf25070 */
[----:B------:R-:W-:Y:S02]  /*1b110*/  IADD3 R3, R3, R5, RZ ;  /* 0x0000000503037210 */ /* 0x000fe40007ffe0ff */
[----:B------:R-:W-:Y:S02]  /*1b120*/  ISETP.NE.AND.EX P1, PT, RZ, UR9, PT, P1 ;  /* 0x00000009ff007c0c */ /* 0x000fe4000bf25310 */
[--C-:B------:R-:W-:Y:S02]  /*1b130*/  SHF.R.U64 R10, R2, UR7, R3.reuse ;  /* 0x00000007020a7c19 */ /* 0x100fe40008001203 */
[----:B------:R-:W-:Y:S01]  /*1b140*/  SHF.R.U32.HI R3, RZ, UR7, R3 ;  /* 0x00000007ff037c19 */ /* 0x000fe20008011603 */
[----:B------:R-:W-:-:S03]  /*1b150*/  ULDC UR7, c[0x0][0x608] ;  /* 0x0001820000077ab9 */ /* 0x000fc60000000800 */
[--C-:B------:R-:W-:Y:S02]  /*1b160*/  SHF.R.U64 R12, R10, UR7, R3.reuse ;  /* 0x000000070a0c7c19 */ /* 0x100fe40008001203 */
[----:B------:R-:W-:Y:S01]  /*1b170*/  SHF.R.U32.HI R3, RZ, UR7, R3 ;  /* 0x00000007ff037c19 */ /* 0x000fe20008011603 */
[----:B------:R-:W-:-:S03]  /*1b180*/  ULDC UR7, c[0x0][0x658] ;  /* 0x0001960000077ab9 */ /* 0x000fc60000000800 */
[--C-:B------:R-:W-:Y:S02]  /*1b190*/  SHF.R.U64 R11, R12, UR7, R3.reuse ;  /* 0x000000070c0b7c19 */ /* 0x100fe40008001203 */
[----:B------:R-:W-:-:S03]  /*1b1a0*/  SHF.R.U32.HI R13, RZ, UR7, R3 ;  /* 0x00000007ff0d7c19 */ /* 0x000fc60008011603 */
[----:B------:R-:W-:Y:S02]  /*1b1b0*/  IMAD.MOV.U32 R2, RZ, RZ, R11 ;  /* 0x000000ffff027224 */ /* 0x000fe400078e000b */
[----:B------:R-:W-:Y:S01]  /*1b1c0*/  IMAD.MOV.U32 R3, RZ, RZ, R13 ;  /* 0x000000ffff037224 */ /* 0x000fe200078e000d */
[----:B------:R-:W-:Y:S06]  /*1b1d0*/  @!P1 BRA `(.L_x_555) ;  /* 0x0000000000289947 */ /* 0x000fec0003800000 */
        /* <DEDUP_REMOVED lines=10> */
.L_x_555:
[----:B------:R-:W-:Y:S01]  /*1b280*/  ULDC UR7, c[0x0][0x648] ;  /* 0x0001920000077ab9 */ /* 0x000fe20000000800 */
[----:B------:R-:W-:Y:S01]  /*1b290*/  LOP3.LUT R12, R12, UR6, RZ, 0xc0, !PT ;  /* 0x000000060c0c7c12 */ /* 0x000fe2000f8ec0ff */
[----:B------:R-:W-:Y:S01]  /*1b2a0*/  UISETP.NE.AND UP0, UPT, UR45, URZ, UPT ;  /* 0x0000003f2d00728c */ /* 0x000fe2000bf05270 */
[----:B------:R-:W-:Y:S01]  /*1b2b0*/  SHF.R.U64 R3, R2, UR7, R3 ;  /* 0x0000000702037c19 */ /* 0x000fe20008001203 */
[----:B------:R-:W-:Y:S01]  /*1b2c0*/  ULDC UR7, c[0x0][0x638] ;  /* 0x00018e0000077ab9 */ /* 0x000fe20000000800 */
[----:B------:R-:W-:Y:S02]  /*1b2d0*/  LOP3.LUT R4, R10, UR4, RZ, 0xc0, !PT ;  /* 0x000000040a047c12 */ /* 0x000fe4000f8ec0ff */
[C---:B------:R-:W-:Y:S01]  /*1b2e0*/  IADD3 R2, -R3.reuse, RZ, RZ ;  /* 0x000000ff03027210 */ /* 0x040fe20007ffe1ff */
[----:B------:R-:W-:Y:S01]  /*1b2f0*/  IMAD R12, R3, UR5, R12 ;  /* 0x00000005030c7c24 */ /* 0x000fe2000f8e020c */
[----:B------:R-:W-:Y:S02]  /*1b300*/  PLOP3.LUT P1, PT, PT, PT, UP0, 0x40, 0x0 ;  /* 0x000000000000781c */ /* 0x000fe40003f2e808 */
[----:B------:R-:W-:Y:S01]  /*1b310*/  PLOP3.LUT P3, PT, PT, PT, UP0, 0x40, 0x0 ;  /* 0x000000000000781c */ /* 0x000fe20003f6e808 */
[----:B------:R-:W-:Y:S01]  /*1b320*/  IMAD R11, R2, UR7, R11 ;  /* 0x00000007020b7c24 */ /* 0x000fe2000f8e020b */
[----:B------:R-:W-:-:S02]  /*1b330*/  ULDC UR7, c[0x0][0x610] ;  /* 0x0001840000077ab9 */ /* 0x000fc40000000800 */
[----:B------:R-:W-:Y:S01]  /*1b340*/  IMAD R7, R12, UR7, R7 ;  /* 0x000000070c077c24 */ /* 0x000fe2000f8e0207 */
[----:B------:R-:W-:Y:S02]  /*1b350*/  ULDC UR7, c[0x0][0x600] ;  /* 0x0001800000077ab9 */ /* 0x000fe40000000800 */
[----:B------:R-:W-:-:S05]  /*1b360*/  IMAD R4, R11, UR7, R4 ;  /* 0x000000070b047c24 */ /* 0x000fca000f8e0204 */
[----:B------:R-:W-:Y:S02]  /*1b370*/  SEL R2, R4, R7, P1 ;  /* 0x0000000704027207 */ /* 0x000fe40000800000 */
[----:B------:R-:W-:Y:S01]  /*1b380*/  SEL R3, R7, R4, P3 ;  /* 0x0000000407037207 */ /* 0x000fe20001800000 */
[----:B------:R-:W-:-:S07]  /*1b390*/  IMAD.MOV.U32 R4, RZ, RZ, 0x1 ;  /* 0x00000001ff047424 */ /* 0x000fce00078e00ff */
.L_x_553:
[----:B------:R-:W-:Y:S05]  /*1b3a0*/  BSYNC B1 ;  /* 0x0000000000017941 */ /* 0x000fea0003800000 */
.L_x_552:
[----:B------:R-:W-:-:S13]  /*1b3b0*/  LOP3.LUT P1, RZ, R4, 0xff, RZ, 0xc0, !PT ;  /* 0x000000ff04ff7812 */ /* 0x000fda000782c0ff */
[----:B------:R-:W-:Y:S05]  /*1b3c0*/  @P1 BRA `(.L_x_556) ;  /* 0xfffffff400241947 */ /* 0x000fea000383ffff */
[----:B------:R-:W-:Y:S05]  /*1b3d0*/  BSYNC B0 ;  /* 0x0000000000007941 */ /* 0x000fea0003800000 */
.L_x_544:
[----:B------:R-:W-:-:S03]  /*1b3e0*/  UMOV UR7, 0xffffffff ;  /* 0xffffffff00077882 */ /* 0x000fc60000000000 */
[----:B------:R-:W-:Y:S05]  /*1b3f0*/  BRA.DIV UR7, `(.L_x_557) ;  /* 0x0000000207f87947 */ /* 0x000fea000b800000 */
[----:B------:R-:W-:-:S13]  /*1b400*/  ELECT P6, URZ, PT ;  /* 0x00000000003f782f */ /* 0x000fda00038c0000 */
.L_x_570:
[----:B------:R-:W-:Y:S04]  /*1b410*/  BSSY B0, `(.L_x_558) ;  /* 0x0000023000007945 */ /* 0x000fe80003800000 */
[----:B------:R-:W-:Y:S05]  /*1b420*/  @!P6 BRA `(.L_x_559) ;  /* 0x000000000084e947 */ /* 0x000fea0003800000 */
[----:B------:R-:W-:-:S04]  /*1b430*/  ULOP3.LUT UR7, UR40, 0x2, URZ, 0xfc, !UPT ;  /* 0x0000000228077892 */ /* 0x000fc8000f8efc3f */
[----:B------:R-:W-:-:S06]  /*1b440*/  UISETP.NE.AND UP0, UPT, UR7, 0x3, UPT ;  /* 0x000000030700788c */ /* 0x000fcc000bf05270 */
[----:B------:R-:W-:-:S13]  /*1b450*/  PLOP3.LUT P0, PT, PT, PT, UP0, 0x80, 0x0 ;  /* 0x000000000000781c */ /* 0x000fda0003f0f008 */
[----:B------:R-:W-:Y:S05]  /*1b460*/  @!P0 BRA `(.L_x_560) ;  /* 0x0000000000048947 */ /* 0x000fea0003800000 */
[----:B------:R-:W-:Y:S01]  /*1b470*/  BPT.TRAP 0x1 ;  /* 0x000000040000795c */ /* 0x000fe20000300000 */
.L_x_560:
[----:B------:R-:W0:Y:S01]  /*1b480*/  S2R R3, SR_CgaCtaId ;  /* 0x0000000000037919 */ /* 0x000e220000008800 */
[----:B------:R-:W-:-:S04]  /*1b490*/  MOV R2, 0x400 ;  /* 0x0000040000027802 */ /* 0x000fc80000000f00 */
[----:B0-----:R-:W-:Y:S02]  /*1b4a0*/  LEA R3, R3, R2, 0x18 ;  /* 0x0000000203037211 */ /* 0x001fe400078ec0ff */
[----:B------:R-:W-:-:S03]  /*1b4b0*/  SHF.L.U32 R2, R0, 0x1f, RZ ;  /* 0x0000001f00027819 */ /* 0x000fc600000006ff */
[----:B------:R-:W-:-:S05]  /*1b4c0*/  VIADD R3, R3, 0x18 ;  /* 0x0000001803037836 */ /* 0x000fca0000000000 */
[----:B------:R-:W-:-:S04]  /*1b4d0*/  LEA R5, R6, R3, 0x3 ;  /* 0x0000000306057211 */ /* 0x000fc800078e18ff */
[----:B------:R-:W0:Y:S02]  /*1b4e0*/  SYNCS.PHASECHK.TRANS64.TRYWAIT P0, [R5+URZ], R2 ;  /* 0x00000002050075a7 */ /* 0x000e24000800017f */
[----:B0-----:R-:W-:Y:S05]  /*1b4f0*/  @!P0 BRA `(.L_x_561) ;  /* 0x0000000000d88947 */ /* 0x001fea0003800000 */
.L_x_571:
[----:B------:R-:W-:-:S05]  /*1b500*/  VIADD R6, R6, 0x1 ;  /* 0x0000000106067836 */ /* 0x000fca0000000000 */
[----:B------:R-:W-:-:S04]  /*1b510*/  ISETP.NE.AND P0, PT, R6, 0x3, PT ;  /* 0x000000030600780c */ /* 0x000fc80003f05270 */
[----:B0-----:R-:W-:Y:S02]  /*1b520*/  SEL R5, RZ, 0x1, P0 ;  /* 0x00000001ff057807 */ /* 0x001fe40000000000 */
[----:B------:R-:W-:Y:S02]  /*1b530*/  SEL R6, R6, RZ, P0 ;  /* 0x000000ff06067207 */ /* 0x000fe40000000000 */
[----:B------:R-:W-:-:S03]  /*1b540*/  LOP3.LUT R5, R0, R5, RZ, 0x3c, !PT ;  /* 0x0000000500057212 */ /* 0x000fc600078e3cff */
[----:B------:R-:W-:Y:S01]  /*1b550*/  IMAD R7, R6, 0x8, R3 ;  /* 0x0000000806077824 */ /* 0x000fe200078e0203 */
[----:B------:R-:W-:-:S04]  /*1b560*/  SHF.L.U32 R0, R5, 0x1f, RZ ;  /* 0x0000001f05007819 */ /* 0x000fc800000006ff */
[----:B------:R-:W0:Y:S02]  /*1b570*/  SYNCS.PHASECHK.TRANS64.TRYWAIT P0, [R7+URZ], R0 ;  /* 0x00000000070075a7 */ /* 0x000e24000800017f */
[----:B0-----:R-:W-:Y:S05]  /*1b580*/  @!P0 BRA `(.L_x_562) ;  /* 0x0000000000c88947 */ /* 0x001fea0003800000 */
.L_x_572:
[----:B0-----:R-:W-:-:S04]  /*1b590*/  IADD3 R0, R6, 0x1, RZ ;  /* 0x0000000106007810 */ /* 0x001fc80007ffe0ff */
[----:B------:R-:W-:-:S04]  /*1b5a0*/  ISETP.NE.AND P0, PT, R0, 0x3, PT ;  /* 0x000000030000780c */ /* 0x000fc80003f05270 */
[----:B------:R-:W-:Y:S02]  /*1b5b0*/  SEL R2, RZ, 0x1, P0 ;  /* 0x00000001ff027807 */ /* 0x000fe40000000000 */
[----:B------:R-:W-:Y:S02]  /*1b5c0*/  SEL R0, R0, RZ, P0 ;  /* 0x000000ff00007207 */ /* 0x000fe40000000000 */
[----:B------:R-:W-:-:S03]  /*1b5d0*/  LOP3.LUT R2, R5, R2, RZ, 0x3c, !PT ;  /* 0x0000000205027212 */ /* 0x000fc600078e3cff */
[----:B------:R-:W-:Y:S01]  /*1b5e0*/  IMAD R3, R0, 0x8, R3 ;  /* 0x0000000800037824 */ /* 0x000fe200078e0203 */
[----:B------:R-:W-:-:S07]  /*1b5f0*/  SHF.L.U32 R0, R2, 0x1f, RZ ;  /* 0x0000001f02007819 */ /* 0x000fce00000006ff */
.L_x_563:
[----:B0-----:R0:W1:Y:S02]  /*1b600*/  SYNCS.PHASECHK.TRANS64.TRYWAIT P0, [R3+URZ], R0 ;  /* 0x00000000030075a7 */ /* 0x001064000800017f */
[----:B-1----:R-:W-:Y:S05]  /*1b610*/  @!P0 NANOSLEEP.SYNCS 0x989680 ;  /* 0x009896800000895d */ /* 0x002fea0003900000 */
[----:B------:R-:W1:Y:S02]  /*1b620*/  @!P0 SYNCS.PHASECHK.TRANS64 P0, [R3+URZ], R0 ;  /* 0x00000000030085a7 */ /* 0x000e64000800007f */
[----:B-1----:R-:W-:Y:S05]  /*1b630*/  @!P0 BRA `(.L_x_563) ;  /* 0xfffffffc00f08947 */ /* 0x002fea000383ffff */
.L_x_559:
[----:B------:R-:W-:Y:S05]  /*1b640*/  BSYNC B0 ;  /* 0x0000000000007941 */ /* 0x000fea0003800000 */
.L_x_558:
[----:B------:R-:W-:Y:S05]  /*1b650*/  EXIT ;  /* 0x000000000000794d */ /* 0x000fea0003800000 */
.L_x_17:
[----:B-1----:R1:W4:Y:S02]  /*1b660*/  SYNCS.PHASECHK.TRANS64.TRYWAIT P1, [R3+URZ], R0 ;  /* 0x00000000030075a7 */ /* 0x002324000802017f */
[----:B----4-:R-:W-:Y:S05]  /*1b670*/  @!P1 NANOSLEEP.SYNCS 0x989680 ;  /* 0x009896800000995d */ /* 0x010fea0003900000 */
[----:B------:R-:W4:Y:S02]  /*1b680*/  @!P1 SYNCS.PHASECHK.TRANS64 P1, [R3+URZ], R0 ;  /* 0x00000000030095a7 */ /* 0x000f24000802007f */
[----:B----4-:R-:W-:Y:S05]  /*1b690*/  @!P1 BRA `(.L_x_17) ;  /* 0xfffffffc00f09947 */ /* 0x010fea000383ffff */
[----:B------:R-:W-:Y:S05]  /*1b6a0*/  BRA `(.L_x_16) ;  /* 0xfffffe5c00547947 */ /* 0x000fea000383ffff */
.L_x_22:
[----:B-1----:R-:W-:-:S04]  /*1b6b0*/  IMAD.U32 R5, RZ, RZ, UR8 ;  /* 0x00000008ff057e24 */ /* 0x002fc8000f8e00ff */
[----:B------:R1:W2:Y:S03]  /*1b6c0*/  SYNCS.PHASECHK.TRANS64.TRYWAIT P1, [R5+URZ], R4 ;  /* 0x00000004050075a7 */ /* 0x0002a6000802017f */
[----:B--2---:R-:W-:Y:S05]  /*1b6d0*/  @!P1 NANOSLEEP.SYNCS 0x989680 ;  /* 0x009896800000995d */ /* 0x004fea0003900000 */
[----:B------:R-:W2:Y:S02]  /*1b6e0*/  @!P1 SYNCS.PHASECHK.TRANS64 P1, [R5+URZ], R4 ;  /* 0x00000004050095a7 */ /* 0x000ea4000802007f */
[----:B--2---:R-:W-:Y:S05]  /*1b6f0*/  @!P1 BRA `(.L_x_22) ;  /* 0xfffffffc00ec9947 */ /* 0x004fea000383ffff */
[----:B------:R-:W-:Y:S05]  /*1b700*/  BRA `(.L_x_21) ;  /* 0xfffffe9000cc7947 */ /* 0x000fea000383ffff */
.L_x_545:
[----:B------:R-:W-:Y:S01]  /*1b710*/  BSSY B1, `(.L_x_564) ;  /* 0x0000006000017945 */ /* 0x000fe20003800000 */
[----:B------:R-:W-:-:S07]  /*1b720*/  MOV R15, 0xffffffff ;  /* 0xffffffff000f7802 */ /* 0x000fce0000000f00 */
[----:B------:R-:W-:Y:S05]  /*1b730*/  WARPSYNC.COLLECTIVE R15, `(.L_x_565) ;  /* 0x000000000f0c7348 */ /* 0x000fea0003c00000 */
[----:B------:R-:W-:Y:S02]  /*1b740*/  ELECT P6, UR62, PT ;  /* 0x00000000003e782f */ /* 0x000fe400038c0000 */
[----:B------:R-:W-:Y:S01]  /*1b750*/  MOV R14, UR62 ;  /* 0x0000003e000e7c02 */ /* 0x000fe20008000f00 */
[----:B------:R-:W-:Y:S10]  /*1b760*/  ENDCOLLECTIVE ;  /* 0x000000000000791b */ /* 0x000ff40003800000 */
.L_x_565:
[----:B------:R-:W-:Y:S05]  /*1b770*/  BSYNC B1 ;  /* 0x0000000000017941 */ /* 0x000fea0003800000 */
.L_x_564:
[----:B------:R-:W-:Y:S05]  /*1b780*/  BRA `(.L_x_566) ;  /* 0xfffffff000407947 */ /* 0x000fea000383ffff */
.L_x_548:
[----:B0-----:R0:W1:Y:S02]  /*1b790*/  SYNCS.PHASECHK.TRANS64.TRYWAIT P1, [R10+URZ+0x18], R5 ;  /* 0x000018050a0075a7 */ /* 0x001064000802017f */
[----:B-1----:R-:W-:Y:S05]  /*1b7a0*/  @!P1 NANOSLEEP.SYNCS 0x989680 ;  /* 0x009896800000995d */ /* 0x002fea0003900000 */
[----:B------:R-:W1:Y:S02]  /*1b7b0*/  @!P1 SYNCS.PHASECHK.TRANS64 P1, [R10+URZ+0x18], R5 ;  /* 0x000018050a0095a7 */ /* 0x000e64000802007f */
[----:B-1----:R-:W-:Y:S05]  /*1b7c0*/  @!P1 BRA `(.L_x_548) ;  /* 0xfffffffc00f09947 */ /* 0x002fea000383ffff */
[----:B------:R-:W-:Y:S05]  /*1b7d0*/  BRA `(.L_x_567) ;  /* 0xfffffff000747947 */ /* 0x000fea000383ffff */
.L_x_557:
[----:B------:R-:W-:Y:S01]  /*1b7e0*/  BSSY B0, `(.L_x_568) ;  /* 0x0000006000007945 */ /* 0x000fe20003800000 */
[----:B------:R-:W-:-:S07]  /*1b7f0*/  IMAD.MOV.U32 R15, RZ, RZ, -0x1 ;  /* 0xffffffffff0f7424 */ /* 0x000fce00078e00ff */
[----:B------:R-:W-:Y:S05]  /*1b800*/  WARPSYNC.COLLECTIVE R15, `(.L_x_569) ;  /* 0x000000000f0c7348 */ /* 0x000fea0003c00000 */
[----:B------:R-:W-:Y:S02]  /*1b810*/  ELECT P6, UR62, PT ;  /* 0x00000000003e782f */ /* 0x000fe400038c0000 */
[----:B------:R-:W-:Y:S01]  /*1b820*/  MOV R14, UR62 ;  /* 0x0000003e000e7c02 */ /* 0x000fe20008000f00 */
[----:B------:R-:W-:Y:S10]  /*1b830*/  ENDCOLLECTIVE ;  /* 0x000000000000791b */ /* 0x000ff40003800000 */
.L_x_569:
[----:B------:R-:W-:Y:S05]  /*1b840*/  BSYNC B0 ;  /* 0x0000000000007941 */ /* 0x000fea0003800000 */
.L_x_568:
[----:B------:R-:W-:Y:S05]  /*1b850*/  BRA `(.L_x_570) ;  /* 0xfffffff800ec7947 */ /* 0x000fea000383ffff */
.L_x_561:
[----:B0-----:R0:W1:Y:S02]  /*1b860*/  SYNCS.PHASECHK.TRANS64.TRYWAIT P0, [R5+URZ], R2 ;  /* 0x00000002050075a7 */ /* 0x001064000800017f */
[----:B-1----:R-:W-:Y:S05]  /*1b870*/  @!P0 NANOSLEEP.SYNCS 0x989680 ;  /* 0x009896800000895d */ /* 0x002fea0003900000 */
[----:B------:R-:W1:Y:S02]  /*1b880*/  @!P0 SYNCS.PHASECHK.TRANS64 P0, [R5+URZ], R2 ;  /* 0x00000002050085a7 */ /* 0x000e64000800007f */
[----:B-1----:R-:W-:Y:S05]  /*1b890*/  @!P0 BRA `(.L_x_561) ;  /* 0xfffffffc00f08947 */ /* 0x002fea000383ffff */
[----:B------:R-:W-:Y:S05]  /*1b8a0*/  BRA `(.L_x_571) ;  /* 0xfffffffc00147947 */ /* 0x000fea000383ffff */
.L_x_562:
[----:B0-----:R0:W1:Y:S02]  /*1b8b0*/  SYNCS.PHASECHK.TRANS64.TRYWAIT P0, [R7+URZ], R0 ;  /* 0x00000000070075a7 */ /* 0x001064000800017f */
[----:B-1----:R-:W-:Y:S05]  /*1b8c0*/  @!P0 NANOSLEEP.SYNCS 0x989680 ;  /* 0x009896800000895d */ /* 0x002fea0003900000 */
[----:B------:R-:W1:Y:S02]  /*1b8d0*/  @!P0 SYNCS.PHASECHK.TRANS64 P0, [R7+URZ], R0 ;  /* 0x00000000070085a7 */ /* 0x000e64000800007f */
[----:B-1----:R-:W-:Y:S05]  /*1b8e0*/  @!P0 BRA `(.L_x_562) ;  /* 0xfffffffc00f08947 */ /* 0x002fea000383ffff */
[----:B------:R-:W-:Y:S05]  /*1b8f0*/  BRA `(.L_x_572) ;  /* 0xfffffffc00247947 */ /* 0x000fea000383ffff */
.L_x_573:
[----:B------:R-:W-:-:S00]  /*1b900*/  BRA `(.L_x_573) ;  /* 0xfffffffc00fc7947 */ /* 0x000fc0000383ffff */
[----:B------:R-:W-:-:S00]  /*1b910*/  NOP ;  /* 0x0000000000007918 */ /* 0x000fc00000000000 */
        /* <DEDUP_REMOVED lines=14> */
.L_x_574:


//--------------------- .nv.global.init           --------------------------
	.section	.nv.global.init,"aw",@progbits
.nv.global.init:
	.type		$str$22,@object
	.size		$str$22,($str$23 - $str$22)
$str$22:
        /*0000*/ 	.byte	0x6b, 0x5f, 0x74, 0x69, 0x6c, 0x65, 0x5f, 0x63, 0x6f, 0x75, 0x6e, 0x74, 0x20, 0x3e, 0x3d, 0x20
        /*0010*/ 	.byte	0x31, 0x00
	.type		$str$23,@object
	.size		$str$23,(__unnamed_1 - $str$23)
$str$23:
        /*0012*/ 	.byte	0x2f, 0x74, 0x6d, 0x70, 0x2f, 0x63, 0x75, 0x74, 0x6c, 0x61, 0x73, 0x73, 0x5f, 0x73, 0x77, 0x65
        /*0022*/ 	.byte	0x65, 0x70, 0x5f, 0x73, 0x72, 0x63, 0x2f, 0x69, 0x6e, 0x63, 0x6c, 0x75, 0x64, 0x65, 0x2f, 0x63
        /*0032*/ 	.byte	0x75, 0x74, 0x6c, 0x61, 0x73, 0x73, 0x2f, 0x67, 0x65, 0x6d, 0x6d, 0x2f, 0x63, 0x6f, 0x6c, 0x6c
        /*0042*/ 	.byte	0x65, 0x63, 0x74, 0x69, 0x76, 0x65, 0x2f, 0x73, 0x6d, 0x39, 0x30, 0x5f, 0x6d, 0x6d, 0x61, 0x5f
        /*0052*/ 	.byte	0x74, 0x6d, 0x61, 0x5f, 0x67, 0x6d, 0x6d, 0x61, 0x5f, 0x73, 0x73, 0x5f, 0x77, 0x61, 0x72, 0x70
        /*0062*/ 	.byte	0x73, 0x70, 0x65, 0x63, 0x69, 0x61, 0x6c, 0x69, 0x7a, 0x65, 0x64, 0x2e, 0x68, 0x70, 0x70, 0x00
	.type		__unnamed_1,@object
	.size		__unnamed_1,(.L_0 - __unnamed_1)
__unnamed_1:
        /* <DEDUP_REMOVED lines=180> */
        /*0bb2*/ 	.byte	0x74, 0x65, 0x3a, 0x3a, 0x69, 0x64, 0x65, 0x6e, 0x74, 0x69, 0x74, 0x79, 0x5d, 0x00
.L_0:


//--------------------- .nv.shared._ZN7cutlass13device_kernelINS_4gemm6kernel13GemmUniversalIN4cute5tupleIJiiiiEEENS1_10collective13CollectiveMmaINS1_34MainloopSm90TmaGmmaWarpSpecializedILi3ENS5_IJNS4_1CILi1EEESB_SB_EEENS1_35KernelTmaWarpSpecializedCooperativeEEENS5_IJNSA_ILi256EEESF_NSA_ILi64EEEEEENS_6half_tENS5_IJlSB_lEEESI_SJ_NS4_8TiledMMAINS4_8MMA_AtomIJNS4_4SM904GMMA26MMA_64x256x16_F32F16F16_SSILNSN_5MajorE0ELSP_0ELNSN_7ScaleInE1ELSQ_1EEEEEENS4_6LayoutINS5_IJNSA_ILi2EEESB_SB_EEENS5_IJSB_NSA_ILi0EEESW_EEEEENS5_IJNS4_10UnderscoreESZ_SZ_EEEEENS4_13SM90_TMA_LOADENS4_14ComposedLayoutINS4_7SwizzleILi3ELi4ELi3EEENS4_18smem_ptr_flag_bitsILi16EEENST_INS5_IJNSA_ILi8EEESG_EEENS5_IJSG_SB_EEEEEEEvNS4_8identityES12_S1C_vS1D_EENS_8epilogue10collective6detail29Sm90TmaWarpSpecializedAdapterINS1G_15DefaultEpilogueISI_SJ_SJ_NS1F_6thread17LinearCombinationISI_Li1EffLNS1K_9ScaleType4KindE0ELNS_15FloatRoundStyleE2ESI_EENS1_15EpilogueDefaultEEEEEvvEEEEvNT_6ParamsE --------------------------
	.section	.nv.shared._ZN7cutlass13device_kernelINS_4gemm6kernel13GemmUniversalIN4cute5tupleIJiiiiEEENS1_10collective13CollectiveMmaINS1_34MainloopSm90TmaGmmaWarpSpecializedILi3ENS5_IJNS4_1CILi1EEESB_SB_EEENS1_35KernelTmaWarpSpecializedCooperativeEEENS5_IJNSA_ILi256EEESF_NSA_ILi64EEEEEENS_6half_tENS5_IJlSB_lEEESI_SJ_NS4_8TiledMMAINS4_8MMA_AtomIJNS4_4SM904GMMA26MMA_64x256x16_F32F16F16_SSILNSN_5MajorE0ELSP_0ELNSN_7ScaleInE1ELSQ_1EEEEEENS4_6LayoutINS5_IJNSA_ILi2EEESB_SB_EEENS5_IJSB_NSA_ILi0EEESW_EEEEENS5_IJNS4_10UnderscoreESZ_SZ_EEEEENS4_13SM90_TMA_LOADENS4_14ComposedLayoutINS4_7SwizzleILi3ELi4ELi3EEENS4_18smem_ptr_flag_bitsILi16EEENST_INS5_IJNSA_ILi8EEESG_EEENS5_IJSG_SB_EEEEEEEvNS4_8identityES12_S1C_vS1D_EENS_8epilogue10collective6detail29Sm90TmaWarpSpecializedAdapterINS1G_15DefaultEpilogueISI_SJ_SJ_NS1F_6thread17LinearCombinationISI_Li1EffLNS1K_9ScaleType4KindE0ELNS_15FloatRoundStyleE2ESI_EENS1_15EpilogueDefaultEEEEEvvEEEEvNT_6ParamsE,"aw",@nobits
	.sectionflags	@""
	.align	16
	.zero		1024


//--------------------- .nv.shared.reserved.0     --------------------------
	.section	.nv.shared.reserved.0,"aw",@nobits
	.weak		__nv_reservedSMEM_offset_0_alias
	.size		__nv_reservedSMEM_offset_0_alias, 0, 0
	.other		__nv_reservedSMEM_offset_0_alias,@"STO_CUDA_RESERVED_SHARED STV_DEFAULT"
__nv_reservedSMEM_offset_0_alias:
	.zero		0


//--------------------- .nv.global                --------------------------
	.section	.nv.global,"aw",@nobits
.nv.global:
	.type		_ZN39_INTERNAL_9695583f_4_k_cu_b3e41103_28914cute1_E,@object
	.size		_ZN39_INTERNAL_9695583f_4_k_cu_b3e41103_28914cute1_E,(_ZN39_INTERNAL_9695583f_4_k_cu_b3e41103_28914cuda3std3__45__cpo6cbeginE - _ZN39_INTERNAL_9695583f_4_k_cu_b3e41103_28914cute1_E)
_ZN39_INTERNAL_9695583f_4_k_cu_b3e41103_28914cute1_E:
	.zero		1
	.type		_ZN39_INTERNAL_9695583f_4_k_cu_b3e41103_28914cuda3std3__45__cpo6cbeginE,@object
	.size		_ZN39_INTERNAL_9695583f_4_k_cu_b3e41103_28914cuda3std3__45__cpo6cbeginE,(_ZN39_INTERNAL_9695583f_4_k_cu_b3e41103_28914cuda3std3__48in_placeE - _ZN39_INTERNAL_9695583f_4_k_cu_b3e41103_28914cuda3std3__45__cpo6cbeginE)
_ZN39_INTERNAL_9695583f_4_k_cu_b3e41103_28914cuda3std3__45__cpo6cbeginE:
	.zero		1
	.type		_ZN39_INTERNAL_9695583f_4_k_cu_b3e41103_28914cuda3std3__48in_placeE,@object
	.size		_ZN39_INTERNAL_9695583f_4_k_cu_b3e41103_28914cuda3std3__48in_placeE,(_ZN39_INTERNAL_9695583f_4_k_cu_b3e41103_28914cuda3std6ranges3__45__cpo9iter_moveE - _ZN39_INTERNAL_9695583f_4_k_cu_b3e41103_28914cuda3std3__48in_placeE)
_ZN39_INTERNAL_9695583f_4_k_cu_b3e41103_28914cuda3std3__48in_placeE:
	.zero		1
	.type		_ZN39_INTERNAL_9695583f_4_k_cu_b3e41103_28914cuda3std6ranges3__45__cpo9iter_moveE,@object
	.size		_ZN39_INTERNAL_9695583f_4_k_cu_b3e41103_28914cuda3std6ranges3__45__cpo9iter_moveE,(_ZN39_INTERNAL_9695583f_4_k_cu_b3e41103_28914cuda3std3__45__cpo5beginE - _ZN39_INTERNAL_9695583f_4_k_cu_b3e41103_28914cuda3std6ranges3__45__cpo9iter_moveE)
_ZN39_INTERNAL_9695583f_4_k_cu_b3e41103_28914cuda3std6ranges3__45__cpo9iter_moveE:
	.zero		1
	.type		_ZN39_INTERNAL_9695583f_4_k_cu_b3e41103_28914cuda3std3__45__cpo5beginE,@object
	.size		_ZN39_INTERNAL_9695583f_4_k_cu_b3e41103_28914cuda3std3__45__cpo5beginE,(_ZN39_INTERNAL_9695583f_4_k_cu_b3e41103_28914cuda3std3__441_GLOBAL__N__9695583f_4_k_cu_b3e41103_28916ignoreE - _ZN39_INTERNAL_9695583f_4_k_cu_b3e41103_28914cuda3std3__45__cpo5beginE)
_ZN39_INTERNAL_9695583f_4_k_cu_b3e41103_28914cuda3std3__45__cpo5beginE:
	.zero		1
	.type		_ZN39_INTERNAL_9695583f_4_k_cu_b3e41103_28914cuda3std3__441_GLOBAL__N__9695583f_4_k_cu_b3e41103_28916ignoreE,@object
	.size		_ZN39_INTERNAL_9695583f_4_k_cu_b3e41103_28914cuda3std3__441_GLOBAL__N__9695583f_4_k_cu_b3e41103_28916ignoreE,(_ZN39_INTERNAL_9695583f_4_k_cu_b3e41103_28914cute7productE - _ZN39_INTERNAL_9695583f_4_k_cu_b3e41103_28914cuda3std3__441_GLOBAL__N__9695583f_4_k_cu_b3e41103_28916ignoreE)
_ZN39_INTERNAL_9695583f_4_k_cu_b3e41103_28914cuda3std3__441_GLOBAL__N__9695583f_4_k_cu_b3e41103_28916ignoreE:
	.zero		1
	.type		_ZN39_INTERNAL_9695583f_4_k_cu_b3e41103_28914cute7productE,@object
	.size		_ZN39_INTERNAL_9695583f_4_k_cu_b3e41103_28914cute7productE,(_ZN39_INTERNAL_9695583f_4_k_cu_b3e41103_28914cuda3std3__45__cpo3endE - _ZN39_INTERNAL_9695583f_4_k_cu_b3e41103_28914cute7productE)
_ZN39_INTERNAL_9695583f_4_k_cu_b3e41103_28914cute7productE:
	.zero		1
	.type		_ZN39_INTERNAL_9695583f_4_k_cu_b3e41103_28914cuda3std3__45__cpo3endE,@object
	.size		_ZN39_INTERNAL_9695583f_4_k_cu_b3e41103_28914cuda3std3__45__cpo3endE,(_ZN39_INTERNAL_9695583f_4_k_cu_b3e41103_28914cuda3std3__419piecewise_constructE - _ZN39_INTERNAL_9695583f_4_k_cu_b3e41103_28914cuda3std3__45__cpo3endE)
_ZN39_INTERNAL_9695583f_4_k_cu_b3e41103_28914cuda3std3__45__cpo3endE:
	.zero		1
	.type		_ZN39_INTERNAL_9695583f_4_k_cu_b3e41103_28914cuda3std3__419piecewise_constructE,@object
	.size		_ZN39_INTERNAL_9695583f_4_k_cu_b3e41103_28914cuda3std3__419piecewise_constructE,(_ZN39_INTERNAL_9695583f_4_k_cu_b3e41103_28914cuda3std3__45__cpo4cendE - _ZN39_INTERNAL_9695583f_4_k_cu_b3e41103_28914cuda3std3__419piecewise_constructE)
_ZN39_INTERNAL_9695583f_4_k_cu_b3e41103_28914cuda3std3__419piecewise_constructE:
	.zero		1
	.type		_ZN39_INTERNAL_9695583f_4_k_cu_b3e41103_28914cuda3std3__45__cpo4cendE,@object
	.size		_ZN39_INTERNAL_9695583f_4_k_cu_b3e41103_28914cuda3std3__45__cpo4cendE,(_ZN39_INTERNAL_9695583f_4_k_cu_b3e41103_28914cuda3std6ranges3__45__cpo4swapE - _ZN39_INTERNAL_9695583f_4_k_cu_b3e41103_28914cuda3std3__45__cpo4cendE)
_ZN39_INTERNAL_9695583f_4_k_cu_b3e41103_28914cuda3std3__45__cpo4cendE:
	.zero		1
	.type		_ZN39_INTERNAL_9695583f_4_k_cu_b3e41103_28914cuda3std6ranges3__45__cpo4swapE,@object
	.size		_ZN39_INTERNAL_9695583f_4_k_cu_b3e41103_28914cuda3std6ranges3__45__cpo4swapE,(.L_8 - _ZN39_INTERNAL_9695583f_4_k_cu_b3e41103_28914cuda3std6ranges3__45__cpo4swapE)
_ZN39_INTERNAL_9695583f_4_k_cu_b3e41103_28914cuda3std6ranges3__45__cpo4swapE:
	.zero		1
.L_8:


//--------------------- .nv.constant0._ZN7cutlass13device_kernelINS_4gemm6kernel13GemmUniversalIN4cute5tupleIJiiiiEEENS1_10collective13CollectiveMmaINS1_34MainloopSm90TmaGmmaWarpSpecializedILi3ENS5_IJNS4_1CILi1EEESB_SB_EEENS1_35KernelTmaWarpSpecializedCooperativeEEENS5_IJNSA_ILi256EEESF_NSA_ILi64EEEEEENS_6half_tENS5_IJlSB_lEEESI_SJ_NS4_8TiledMMAINS4_8MMA_AtomIJNS4_4SM904GMMA26MMA_64x256x16_F32F16F16_SSILNSN_5MajorE0ELSP_0ELNSN_7ScaleInE1ELSQ_1EEEEEENS4_6LayoutINS5_IJNSA_ILi2EEESB_SB_EEENS5_IJSB_NSA_ILi0EEESW_EEEEENS5_IJNS4_10UnderscoreESZ_SZ_EEEEENS4_13SM90_TMA_LOADENS4_14ComposedLayoutINS4_7SwizzleILi3ELi4ELi3EEENS4_18smem_ptr_flag_bitsILi16EEENST_INS5_IJNSA_ILi8EEESG_EEENS5_IJSG_SB_EEEEEEEvNS4_8identityES12_S1C_vS1D_EENS_8epilogue10collective6detail29Sm90TmaWarpSpecializedAdapterINS1G_15DefaultEpilogueISI_SJ_SJ_NS1F_6thread17LinearCombinationISI_Li1EffLNS1K_9ScaleType4KindE0ELNS_15FloatRoundStyleE2ESI_EENS1_15EpilogueDefaultEEEEEvvEEEEvNT_6ParamsE --------------------------
	.section	.nv.constant0._ZN7cutlass13device_kernelINS_4gemm6kernel13GemmUniversalIN4cute5tupleIJiiiiEEENS1_10collective13CollectiveMmaINS1_34MainloopSm90TmaGmmaWarpSpecializedILi3ENS5_IJNS4_1CILi1EEESB_SB_EEENS1_35KernelTmaWarpSpecializedCooperativeEEENS5_IJNSA_ILi256EEESF_NSA_ILi64EEEEEENS_6half_tENS5_IJlSB_lEEESI_SJ_NS4_8TiledMMAINS4_8MMA_AtomIJNS4_4SM904GMMA26MMA_64x256x16_F32F16F16_SSILNSN_5MajorE0ELSP_0ELNSN_7ScaleInE1ELSQ_1EEEEEENS4_6LayoutINS5_IJNSA_ILi2EEESB_SB_EEENS5_IJSB_NSA_ILi0EEESW_EEEEENS5_IJNS4_10UnderscoreESZ_SZ_EEEEENS4_13SM90_TMA_LOADENS4_14ComposedLayoutINS4_7SwizzleILi3ELi4ELi3EEENS4_18smem_ptr_flag_bitsILi16EEENST_INS5_IJNSA_ILi8EEESG_EEENS5_IJSG_SB_EEEEEEEvNS4_8identityES12_S1C_vS1D_EENS_8epilogue10collective6detail29Sm90TmaWarpSpecializedAdapterINS1G_15DefaultEpilogueISI_SJ_SJ_NS1F_6thread17LinearCombinationISI_Li1EffLNS1K_9ScaleType4KindE0ELNS_15FloatRoundStyleE2ESI_EENS1_15EpilogueDefaultEEEEEvvEEEEvNT_6ParamsE,"a",@progbits
	.sectionflags	@""
	.align	4
.nv.constant0._ZN7cutlass13device_kernelINS_4gemm6kernel13GemmUniversalIN4cute5tupleIJiiiiEEENS1_10collective13CollectiveMmaINS1_34MainloopSm90TmaGmmaWarpSpecializedILi3ENS5_IJNS4_1CILi1EEESB_SB_EEENS1_35KernelTmaWarpSpecializedCooperativeEEENS5_IJNSA_ILi256EEESF_NSA_ILi64EEEEEENS_6half_tENS5_IJlSB_lEEESI_SJ_NS4_8TiledMMAINS4_8MMA_AtomIJNS4_4SM904GMMA26MMA_64x256x16_F32F16F16_SSILNSN_5MajorE0ELSP_0ELNSN_7ScaleInE1ELSQ_1EEEEEENS4_6LayoutINS5_IJNSA_ILi2EEESB_SB_EEENS5_IJSB_NSA_ILi0EEESW_EEEEENS5_IJNS4_10UnderscoreESZ_SZ_EEEEENS4_13SM90_TMA_LOADENS4_14ComposedLayoutINS4_7SwizzleILi3ELi4ELi3EEENS4_18smem_ptr_flag_bitsILi16EEENST_INS5_IJNSA_ILi8EEESG_EEENS5_IJSG_SB_EEEEEEEvNS4_8identityES12_S1C_vS1D_EENS_8epilogue10collective6detail29Sm90TmaWarpSpecializedAdapterINS1G_15DefaultEpilogueISI_SJ_SJ_NS1F_6thread17LinearCombinationISI_Li1EffLNS1K_9ScaleType4KindE0ELNS_15FloatRoundStyleE2ESI_EENS1_15EpilogueDefaultEEEEEvvEEEEvNT_6ParamsE:
	.zero		1664


//--------------------- SYMBOLS --------------------------

	.type		.nv.reservedSmem.offset0,@object
	.size		.nv.reservedSmem.offset0,0x4
	.type		__assertfail,@function
